//
// Generated by NVIDIA NVVM Compiler
//
// Compiler Build ID: CL-36424714
// Cuda compilation tools, release 13.0, V13.0.88
// Based on NVVM 20.0.0
//

.version 9.0
.target sm_100
.address_size 64

	// .globl	_Z8set_jetsP9PseudoJet
.extern .shared .align 16 .b8 sdata[];

.visible .entry _Z8set_jetsP9PseudoJet(
	.param .u64 .ptr .align 1 _Z8set_jetsP9PseudoJet_param_0
)
{
	.reg .pred 	%p<24>;
	.reg .b16 	%rs<2>;
	.reg .b32 	%r<37>;
	.reg .b64 	%rd<6>;
	.reg .b64 	%fd<114>;

	ld.param.u64 	%rd2, [_Z8set_jetsP9PseudoJet_param_0];
	cvta.to.global.u64 	%rd3, %rd2;
	mov.u32 	%r11, %ntid.x;
	mov.u32 	%r12, %ctaid.x;
	mov.u32 	%r13, %tid.x;
	mad.lo.s32 	%r14, %r11, %r12, %r13;
	mul.wide.s32 	%rd4, %r14, 64;
	add.s64 	%rd1, %rd3, %rd4;
	ld.global.f64 	%fd1, [%rd1];
	ld.global.f64 	%fd2, [%rd1+8];
	mul.f64 	%fd31, %fd2, %fd2;
	fma.rn.f64 	%fd3, %fd1, %fd1, %fd31;
	st.global.f64 	[%rd1+32], %fd3;
	mov.b16 	%rs1, 0;
	st.global.u8 	[%rd1+56], %rs1;
	setp.neu.f64 	%p1, %fd3, 0d0000000000000000;
	@%p1 bra 	$L__BB0_2;
	mov.b64 	%rd5, 0;
	st.global.u64 	[%rd1+40], %rd5;
	mov.f64 	%fd110, 0d0000000000000000;
	bra.uni 	$L__BB0_9;
$L__BB0_2:
	abs.f64 	%fd4, %fd1;
	abs.f64 	%fd5, %fd2;
	setp.leu.f64 	%p2, %fd5, %fd4;
	setp.gt.f64 	%p3, %fd5, %fd4;
	selp.f64 	%fd6, %fd5, %fd4, %p3;
	selp.f64 	%fd33, %fd4, %fd5, %p3;
	div.rn.f64 	%fd34, %fd33, %fd6;
	mul.f64 	%fd35, %fd34, %fd34;
	fma.rn.f64 	%fd36, %fd35, 0dBEF53E1D2A25FF7E, 0d3F2D3B63DBB65B49;
	fma.rn.f64 	%fd37, %fd36, %fd35, 0dBF5312788DDE082E;
	fma.rn.f64 	%fd38, %fd37, %fd35, 0d3F6F9690C8249315;
	fma.rn.f64 	%fd39, %fd38, %fd35, 0dBF82CF5AABC7CF0D;
	fma.rn.f64 	%fd40, %fd39, %fd35, 0d3F9162B0B2A3BFDE;
	fma.rn.f64 	%fd41, %fd40, %fd35, 0dBF9A7256FEB6FC6B;
	fma.rn.f64 	%fd42, %fd41, %fd35, 0d3FA171560CE4A489;
	fma.rn.f64 	%fd43, %fd42, %fd35, 0dBFA4F44D841450E4;
	fma.rn.f64 	%fd44, %fd43, %fd35, 0d3FA7EE3D3F36BB95;
	fma.rn.f64 	%fd45, %fd44, %fd35, 0dBFAAD32AE04A9FD1;
	fma.rn.f64 	%fd46, %fd45, %fd35, 0d3FAE17813D66954F;
	fma.rn.f64 	%fd47, %fd46, %fd35, 0dBFB11089CA9A5BCD;
	fma.rn.f64 	%fd48, %fd47, %fd35, 0d3FB3B12B2DB51738;
	fma.rn.f64 	%fd49, %fd48, %fd35, 0dBFB745D022F8DC5C;
	fma.rn.f64 	%fd50, %fd49, %fd35, 0d3FBC71C709DFE927;
	fma.rn.f64 	%fd51, %fd50, %fd35, 0dBFC2492491FA1744;
	fma.rn.f64 	%fd52, %fd51, %fd35, 0d3FC99999999840D2;
	fma.rn.f64 	%fd53, %fd52, %fd35, 0dBFD555555555544C;
	mul.f64 	%fd54, %fd35, %fd53;
	fma.rn.f64 	%fd7, %fd54, %fd34, %fd34;
	@%p2 bra 	$L__BB0_4;
	{
	.reg .b32 %temp; 
	mov.b64 	{%temp, %r16}, %fd1;
	}
	setp.lt.s32 	%p5, %r16, 0;
	neg.f64 	%fd57, %fd7;
	selp.f64 	%fd58, %fd7, %fd57, %p5;
	add.f64 	%fd108, %fd58, 0d3FF921FB54442D18;
	bra.uni 	$L__BB0_5;
$L__BB0_4:
	{
	.reg .b32 %temp; 
	mov.b64 	{%temp, %r15}, %fd1;
	}
	setp.lt.s32 	%p4, %r15, 0;
	mov.f64 	%fd55, 0d400921FB54442D18;
	sub.f64 	%fd56, %fd55, %fd7;
	selp.f64 	%fd108, %fd56, %fd7, %p4;
$L__BB0_5:
	setp.neu.f64 	%p6, %fd6, 0d0000000000000000;
	@%p6 bra 	$L__BB0_7;
	{
	.reg .b32 %temp; 
	mov.b64 	{%temp, %r18}, %fd1;
	}
	setp.lt.s32 	%p9, %r18, 0;
	selp.f64 	%fd109, 0d400921FB54442D18, 0d0000000000000000, %p9;
	bra.uni 	$L__BB0_8;
$L__BB0_7:
	setp.eq.f64 	%p7, %fd4, %fd5;
	{
	.reg .b32 %temp; 
	mov.b64 	{%temp, %r17}, %fd1;
	}
	setp.lt.s32 	%p8, %r17, 0;
	selp.f64 	%fd59, 0d4002D97C7F3321D2, 0d3FE921FB54442D18, %p8;
	selp.f64 	%fd109, %fd59, %fd108, %p7;
$L__BB0_8:
	add.rn.f64 	%fd60, %fd4, %fd5;
	setp.nan.f64 	%p10, %fd60, %fd60;
	copysign.f64 	%fd61, %fd2, %fd109;
	selp.f64 	%fd110, %fd60, %fd61, %p10;
	st.global.f64 	[%rd1+40], %fd110;
$L__BB0_9:
	setp.lt.f64 	%p11, %fd110, 0d0000000000000000;
	add.f64 	%fd62, %fd110, 0d401921FB54442D18;
	selp.f64 	%fd63, %fd62, %fd110, %p11;
	setp.ge.f64 	%p12, %fd63, 0d401921FB54442D18;
	add.f64 	%fd64, %fd63, 0dC01921FB54442D18;
	selp.f64 	%fd16, %fd64, %fd63, %p12;
	or.pred  	%p13, %p11, %p12;
	not.pred 	%p14, %p13;
	@%p14 bra 	$L__BB0_11;
	st.global.f64 	[%rd1+40], %fd16;
$L__BB0_11:
	setp.neu.f64 	%p15, %fd3, 0d0000000000000000;
	ld.global.f64 	%fd17, [%rd1+24];
	ld.global.f64 	%fd18, [%rd1+16];
	abs.f64 	%fd19, %fd18;
	setp.neu.f64 	%p16, %fd17, %fd19;
	or.pred  	%p17, %p16, %p15;
	@%p17 bra 	$L__BB0_15;
	add.f64 	%fd20, %fd19, 0d40F86A0000000000;
	setp.ltu.f64 	%p18, %fd18, 0d0000000000000000;
	@%p18 bra 	$L__BB0_14;
	st.global.f64 	[%rd1+48], %fd20;
	bra.uni 	$L__BB0_24;
$L__BB0_14:
	neg.f64 	%fd65, %fd20;
	st.global.f64 	[%rd1+48], %fd65;
	bra.uni 	$L__BB0_24;
$L__BB0_15:
	add.f64 	%fd66, %fd17, %fd18;
	sub.f64 	%fd67, %fd17, %fd18;
	mul.f64 	%fd68, %fd66, %fd67;
	sub.f64 	%fd69, %fd68, %fd3;
	max.f64 	%fd70, %fd69, 0d0000000000000000;
	add.f64 	%fd71, %fd17, %fd19;
	add.f64 	%fd72, %fd3, %fd70;
	mul.f64 	%fd73, %fd71, %fd71;
	div.rn.f64 	%fd111, %fd72, %fd73;
	{
	.reg .b32 %temp; 
	mov.b64 	{%temp, %r33}, %fd111;
	}
	{
	.reg .b32 %temp; 
	mov.b64 	{%r34, %temp}, %fd111;
	}
	setp.gt.s32 	%p19, %r33, 1048575;
	mov.b32 	%r35, -1023;
	@%p19 bra 	$L__BB0_17;
	mul.f64 	%fd111, %fd111, 0d4350000000000000;
	{
	.reg .b32 %temp; 
	mov.b64 	{%temp, %r33}, %fd111;
	}
	{
	.reg .b32 %temp; 
	mov.b64 	{%r34, %temp}, %fd111;
	}
	mov.b32 	%r35, -1077;
$L__BB0_17:
	add.s32 	%r21, %r33, -1;
	setp.gt.u32 	%p20, %r21, 2146435070;
	@%p20 bra 	$L__BB0_21;
	shr.u32 	%r24, %r33, 20;
	add.s32 	%r36, %r35, %r24;
	and.b32  	%r25, %r33, 1048575;
	or.b32  	%r26, %r25, 1072693248;
	mov.b64 	%fd112, {%r34, %r26};
	setp.lt.u32 	%p22, %r26, 1073127583;
	@%p22 bra 	$L__BB0_20;
	{
	.reg .b32 %temp; 
	mov.b64 	{%r27, %temp}, %fd112;
	}
	{
	.reg .b32 %temp; 
	mov.b64 	{%temp, %r28}, %fd112;
	}
	add.s32 	%r29, %r28, -1048576;
	mov.b64 	%fd112, {%r27, %r29};
	add.s32 	%r36, %r36, 1;
$L__BB0_20:
	add.f64 	%fd75, %fd112, 0dBFF0000000000000;
	add.f64 	%fd76, %fd112, 0d3FF0000000000000;
	rcp.approx.ftz.f64 	%fd77, %fd76;
	neg.f64 	%fd78, %fd76;
	fma.rn.f64 	%fd79, %fd78, %fd77, 0d3FF0000000000000;
	fma.rn.f64 	%fd80, %fd79, %fd79, %fd79;
	fma.rn.f64 	%fd81, %fd80, %fd77, %fd77;
	mul.f64 	%fd82, %fd75, %fd81;
	fma.rn.f64 	%fd83, %fd75, %fd81, %fd82;
	mul.f64 	%fd84, %fd83, %fd83;
	fma.rn.f64 	%fd85, %fd84, 0d3EB1380B3AE80F1E, 0d3ED0EE258B7A8B04;
	fma.rn.f64 	%fd86, %fd85, %fd84, 0d3EF3B2669F02676F;
	fma.rn.f64 	%fd87, %fd86, %fd84, 0d3F1745CBA9AB0956;
	fma.rn.f64 	%fd88, %fd87, %fd84, 0d3F3C71C72D1B5154;
	fma.rn.f64 	%fd89, %fd88, %fd84, 0d3F624924923BE72D;
	fma.rn.f64 	%fd90, %fd89, %fd84, 0d3F8999999999A3C4;
	fma.rn.f64 	%fd91, %fd90, %fd84, 0d3FB5555555555554;
	sub.f64 	%fd92, %fd75, %fd83;
	add.f64 	%fd93, %fd92, %fd92;
	neg.f64 	%fd94, %fd83;
	fma.rn.f64 	%fd95, %fd94, %fd75, %fd93;
	mul.f64 	%fd96, %fd81, %fd95;
	mul.f64 	%fd97, %fd84, %fd91;
	fma.rn.f64 	%fd98, %fd97, %fd83, %fd96;
	xor.b32  	%r30, %r36, -2147483648;
	mov.b32 	%r31, 1127219200;
	mov.b64 	%fd99, {%r30, %r31};
	mov.b32 	%r32, -2147483648;
	mov.b64 	%fd100, {%r32, %r31};
	sub.f64 	%fd101, %fd99, %fd100;
	fma.rn.f64 	%fd102, %fd101, 0d3FE62E42FEFA39EF, %fd83;
	fma.rn.f64 	%fd103, %fd101, 0dBFE62E42FEFA39EF, %fd102;
	sub.f64 	%fd104, %fd103, %fd83;
	sub.f64 	%fd105, %fd98, %fd104;
	fma.rn.f64 	%fd106, %fd101, 0d3C7ABC9E3B39803F, %fd105;
	add.f64 	%fd113, %fd102, %fd106;
	bra.uni 	$L__BB0_22;
$L__BB0_21:
	fma.rn.f64 	%fd74, %fd111, 0d7FF0000000000000, 0d7FF0000000000000;
	{
	.reg .b32 %temp; 
	mov.b64 	{%temp, %r22}, %fd111;
	}
	and.b32  	%r23, %r22, 2147483647;
	setp.eq.s32 	%p21, %r23, 0;
	selp.f64 	%fd113, 0dFFF0000000000000, %fd74, %p21;
$L__BB0_22:
	mul.f64 	%fd30, %fd113, 0d3FE0000000000000;
	st.global.f64 	[%rd1+48], %fd30;
	setp.leu.f64 	%p23, %fd18, 0d0000000000000000;
	@%p23 bra 	$L__BB0_24;
	neg.f64 	%fd107, %fd30;
	st.global.f64 	[%rd1+48], %fd107;
$L__BB0_24:
	ret;

}
	// .globl	_Z13set_distancesP9PseudoJetPdPii
.visible .entry _Z13set_distancesP9PseudoJetPdPii(
	.param .u64 .ptr .align 1 _Z13set_distancesP9PseudoJetPdPii_param_0,
	.param .u64 .ptr .align 1 _Z13set_distancesP9PseudoJetPdPii_param_1,
	.param .u64 .ptr .align 1 _Z13set_distancesP9PseudoJetPdPii_param_2,
	.param .u32 _Z13set_distancesP9PseudoJetPdPii_param_3
)
{
	.reg .pred 	%p<4>;
	.reg .b32 	%r<16>;
	.reg .b64 	%rd<19>;
	.reg .b64 	%fd<28>;

	ld.param.u64 	%rd4, [_Z13set_distancesP9PseudoJetPdPii_param_0];
	ld.param.u64 	%rd5, [_Z13set_distancesP9PseudoJetPdPii_param_1];
	ld.param.u64 	%rd3, [_Z13set_distancesP9PseudoJetPdPii_param_2];
	ld.param.u32 	%r4, [_Z13set_distancesP9PseudoJetPdPii_param_3];
	cvta.to.global.u64 	%rd1, %rd5;
	cvta.to.global.u64 	%rd2, %rd4;
	mov.u32 	%r5, %ntid.x;
	mov.u32 	%r6, %ctaid.x;
	mov.u32 	%r7, %tid.x;
	mad.lo.s32 	%r1, %r5, %r6, %r7;
	mad.lo.s32 	%r8, %r4, %r4, %r4;
	shr.u32 	%r9, %r8, 31;
	add.s32 	%r10, %r8, %r9;
	shr.s32 	%r11, %r10, 1;
	setp.ge.s32 	%p1, %r1, %r11;
	@%p1 bra 	$L__BB1_4;
	cvta.to.global.u64 	%rd6, %rd3;
	mul.wide.s32 	%rd7, %r1, 4;
	add.s64 	%rd8, %rd6, %rd7;
	st.global.u32 	[%rd8], %r1;
	add.s32 	%r12, %r1, 1;
	shl.b32 	%r13, %r12, 1;
	cvt.rn.f64.s32 	%fd1, %r13;
	add.f64 	%fd2, %fd1, 0d3FD0000000000000;
	sqrt.rn.f64 	%fd3, %fd2;
	add.f64 	%fd4, %fd3, 0dBFE0000000000000;
	cvt.rpi.f64.f64 	%fd5, %fd4;
	cvt.rzi.s32.f64 	%r2, %fd5;
	cvt.rn.f64.s32 	%fd6, %r12;
	add.s32 	%r14, %r2, -1;
	mul.lo.s32 	%r15, %r14, %r2;
	cvt.rn.f64.s32 	%fd7, %r15;
	fma.rn.f64 	%fd8, %fd7, 0dBFE0000000000000, %fd6;
	cvt.rzi.f64.f64 	%fd9, %fd8;
	cvt.rzi.s32.f64 	%r3, %fd9;
	setp.ne.s32 	%p2, %r3, %r2;
	@%p2 bra 	$L__BB1_3;
	mul.wide.s32 	%rd15, %r2, 64;
	add.s64 	%rd16, %rd2, %rd15;
	ld.global.f64 	%fd27, [%rd16+-32];
	mul.wide.s32 	%rd17, %r1, 8;
	add.s64 	%rd18, %rd1, %rd17;
	st.global.f64 	[%rd18], %fd27;
	bra.uni 	$L__BB1_4;
$L__BB1_3:
	mul.wide.s32 	%rd9, %r3, 64;
	add.s64 	%rd10, %rd2, %rd9;
	mul.wide.s32 	%rd11, %r2, 64;
	add.s64 	%rd12, %rd2, %rd11;
	ld.global.f64 	%fd10, [%rd10+-32];
	ld.global.f64 	%fd11, [%rd12+-32];
	min.f64 	%fd12, %fd10, %fd11;
	ld.global.f64 	%fd13, [%rd10+-24];
	ld.global.f64 	%fd14, [%rd12+-24];
	sub.f64 	%fd15, %fd13, %fd14;
	abs.f64 	%fd16, %fd15;
	setp.gt.f64 	%p3, %fd16, 0d400921FB54442D18;
	mov.f64 	%fd17, 0d401921FB54442D18;
	sub.f64 	%fd18, %fd17, %fd16;
	selp.f64 	%fd19, %fd18, %fd16, %p3;
	ld.global.f64 	%fd20, [%rd10+-16];
	ld.global.f64 	%fd21, [%rd12+-16];
	sub.f64 	%fd22, %fd20, %fd21;
	mul.f64 	%fd23, %fd19, %fd19;
	fma.rn.f64 	%fd24, %fd22, %fd22, %fd23;
	mul.f64 	%fd25, %fd12, %fd24;
	mul.f64 	%fd26, %fd25, 0d400638E38E38E38E;
	mul.wide.s32 	%rd13, %r1, 8;
	add.s64 	%rd14, %rd1, %rd13;
	st.global.f64 	[%rd14], %fd26;
$L__BB1_4:
	ret;

}
	// .globl	_Z21recalculate_distancesP9PseudoJetPdPiii
.visible .entry _Z21recalculate_distancesP9PseudoJetPdPiii(
	.param .u64 .ptr .align 1 _Z21recalculate_distancesP9PseudoJetPdPiii_param_0,
	.param .u64 .ptr .align 1 _Z21recalculate_distancesP9PseudoJetPdPiii_param_1,
	.param .u64 .ptr .align 1 _Z21recalculate_distancesP9PseudoJetPdPiii_param_2,
	.param .u32 _Z21recalculate_distancesP9PseudoJetPdPiii_param_3,
	.param .u32 _Z21recalculate_distancesP9PseudoJetPdPiii_param_4
)
{
	.reg .pred 	%p<12>;
	.reg .b32 	%r<47>;
	.reg .b64 	%rd<33>;
	.reg .b64 	%fd<91>;

	ld.param.u64 	%rd4, [_Z21recalculate_distancesP9PseudoJetPdPiii_param_0];
	ld.param.u64 	%rd5, [_Z21recalculate_distancesP9PseudoJetPdPiii_param_1];
	ld.param.u64 	%rd6, [_Z21recalculate_distancesP9PseudoJetPdPiii_param_2];
	ld.param.u32 	%r15, [_Z21recalculate_distancesP9PseudoJetPdPiii_param_4];
	cvta.to.global.u64 	%rd1, %rd5;
	cvta.to.global.u64 	%rd2, %rd4;
	cvta.to.global.u64 	%rd7, %rd6;
	mov.u32 	%r16, %ntid.x;
	mov.u32 	%r17, %ctaid.x;
	mov.u32 	%r18, %tid.x;
	mad.lo.s32 	%r1, %r16, %r17, %r18;
	ld.global.u32 	%r2, [%rd7];
	add.s32 	%r19, %r2, 1;
	shl.b32 	%r20, %r19, 1;
	cvt.rn.f64.s32 	%fd5, %r20;
	add.f64 	%fd6, %fd5, 0d3FD0000000000000;
	sqrt.rn.f64 	%fd7, %fd6;
	add.f64 	%fd8, %fd7, 0dBFE0000000000000;
	cvt.rpi.f64.f64 	%fd9, %fd8;
	cvt.rzi.s32.f64 	%r45, %fd9;
	cvt.rn.f64.s32 	%fd10, %r19;
	add.s32 	%r21, %r45, -1;
	mul.lo.s32 	%r22, %r21, %r45;
	cvt.rn.f64.s32 	%fd11, %r22;
	fma.rn.f64 	%fd12, %fd11, 0dBFE0000000000000, %fd10;
	cvt.rzi.f64.f64 	%fd13, %fd12;
	cvt.rzi.s32.f64 	%r7, %fd13;
	setp.le.s32 	%p1, %r45, %r15;
	@%p1 bra 	$L__BB2_2;
	sub.s32 	%r23, %r2, %r15;
	add.s32 	%r24, %r23, 1;
	shl.b32 	%r25, %r24, 1;
	cvt.rn.f64.s32 	%fd14, %r25;
	add.f64 	%fd15, %fd14, 0d3FD0000000000000;
	sqrt.rn.f64 	%fd16, %fd15;
	add.f64 	%fd17, %fd16, 0dBFE0000000000000;
	cvt.rpi.f64.f64 	%fd18, %fd17;
	cvt.rzi.s32.f64 	%r45, %fd18;
	cvt.rn.f64.s32 	%fd19, %r24;
	add.s32 	%r26, %r45, -1;
	mul.lo.s32 	%r27, %r26, %r45;
	cvt.rn.f64.s32 	%fd20, %r27;
	fma.rn.f64 	%fd21, %fd20, 0dBFE0000000000000, %fd19;
	cvt.rzi.f64.f64 	%fd22, %fd21;
	cvt.rzi.s32.f64 	%r7, %fd22;
$L__BB2_2:
	add.s32 	%r9, %r45, -1;
	add.s32 	%r10, %r7, -1;
	setp.ge.s32 	%p2, %r1, %r15;
	@%p2 bra 	$L__BB2_14;
	mul.lo.s32 	%r28, %r9, %r45;
	shr.u32 	%r29, %r28, 31;
	add.s32 	%r30, %r28, %r29;
	shr.s32 	%r31, %r30, 1;
	add.s32 	%r46, %r31, %r1;
	setp.ne.s32 	%p3, %r1, %r9;
	mul.wide.s32 	%rd8, %r1, 64;
	add.s64 	%rd9, %rd2, %rd8;
	add.s64 	%rd3, %rd9, 32;
	@%p3 bra 	$L__BB2_5;
	ld.global.f64 	%fd90, [%rd3];
	bra.uni 	$L__BB2_8;
$L__BB2_5:
	setp.ge.s32 	%p4, %r1, %r9;
	@%p4 bra 	$L__BB2_7;
	mul.wide.s32 	%rd16, %r45, 64;
	add.s64 	%rd17, %rd2, %rd16;
	ld.global.f64 	%fd39, [%rd9+32];
	ld.global.f64 	%fd40, [%rd17+-32];
	min.f64 	%fd41, %fd39, %fd40;
	ld.global.f64 	%fd42, [%rd9+40];
	ld.global.f64 	%fd43, [%rd17+-24];
	sub.f64 	%fd44, %fd42, %fd43;
	abs.f64 	%fd45, %fd44;
	setp.gt.f64 	%p6, %fd45, 0d400921FB54442D18;
	mov.f64 	%fd46, 0d401921FB54442D18;
	sub.f64 	%fd47, %fd46, %fd45;
	selp.f64 	%fd48, %fd47, %fd45, %p6;
	ld.global.f64 	%fd49, [%rd9+48];
	ld.global.f64 	%fd50, [%rd17+-16];
	sub.f64 	%fd51, %fd49, %fd50;
	mul.f64 	%fd52, %fd48, %fd48;
	fma.rn.f64 	%fd53, %fd51, %fd51, %fd52;
	mul.f64 	%fd54, %fd41, %fd53;
	mul.f64 	%fd90, %fd54, 0d400638E38E38E38E;
	bra.uni 	$L__BB2_8;
$L__BB2_7:
	mad.lo.s32 	%r32, %r1, %r1, %r1;
	shr.u32 	%r33, %r32, 31;
	add.s32 	%r34, %r32, %r33;
	shr.s32 	%r35, %r34, 1;
	add.s32 	%r46, %r9, %r35;
	mul.wide.s32 	%rd12, %r45, 64;
	add.s64 	%rd13, %rd2, %rd12;
	ld.global.f64 	%fd23, [%rd9+32];
	ld.global.f64 	%fd24, [%rd13+-32];
	min.f64 	%fd25, %fd23, %fd24;
	ld.global.f64 	%fd26, [%rd9+40];
	ld.global.f64 	%fd27, [%rd13+-24];
	sub.f64 	%fd28, %fd26, %fd27;
	abs.f64 	%fd29, %fd28;
	setp.gt.f64 	%p5, %fd29, 0d400921FB54442D18;
	mov.f64 	%fd30, 0d401921FB54442D18;
	sub.f64 	%fd31, %fd30, %fd29;
	selp.f64 	%fd32, %fd31, %fd29, %p5;
	ld.global.f64 	%fd33, [%rd9+48];
	ld.global.f64 	%fd34, [%rd13+-16];
	sub.f64 	%fd35, %fd33, %fd34;
	mul.f64 	%fd36, %fd32, %fd32;
	fma.rn.f64 	%fd37, %fd35, %fd35, %fd36;
	mul.f64 	%fd38, %fd25, %fd37;
	mul.f64 	%fd90, %fd38, 0d400638E38E38E38E;
$L__BB2_8:
	mul.wide.s32 	%rd18, %r46, 8;
	add.s64 	%rd19, %rd1, %rd18;
	st.global.f64 	[%rd19], %fd90;
	setp.eq.s32 	%p7, %r7, %r45;
	@%p7 bra 	$L__BB2_14;
	mul.lo.s32 	%r36, %r10, %r7;
	shr.u32 	%r37, %r36, 31;
	add.s32 	%r38, %r36, %r37;
	shr.s32 	%r39, %r38, 1;
	add.s32 	%r14, %r39, %r1;
	setp.ne.s32 	%p8, %r1, %r10;
	@%p8 bra 	$L__BB2_11;
	ld.global.f64 	%fd89, [%rd3];
	mul.wide.s32 	%rd31, %r14, 8;
	add.s64 	%rd32, %rd1, %rd31;
	st.global.f64 	[%rd32], %fd89;
	bra.uni 	$L__BB2_14;
$L__BB2_11:
	setp.ge.s32 	%p9, %r1, %r10;
	@%p9 bra 	$L__BB2_13;
	mul.wide.s32 	%rd27, %r7, 64;
	add.s64 	%rd28, %rd2, %rd27;
	ld.global.f64 	%fd72, [%rd3];
	ld.global.f64 	%fd73, [%rd28+-32];
	min.f64 	%fd74, %fd72, %fd73;
	ld.global.f64 	%fd75, [%rd3+8];
	ld.global.f64 	%fd76, [%rd28+-24];
	sub.f64 	%fd77, %fd75, %fd76;
	abs.f64 	%fd78, %fd77;
	setp.gt.f64 	%p11, %fd78, 0d400921FB54442D18;
	mov.f64 	%fd79, 0d401921FB54442D18;
	sub.f64 	%fd80, %fd79, %fd78;
	selp.f64 	%fd81, %fd80, %fd78, %p11;
	ld.global.f64 	%fd82, [%rd3+16];
	ld.global.f64 	%fd83, [%rd28+-16];
	sub.f64 	%fd84, %fd82, %fd83;
	mul.f64 	%fd85, %fd81, %fd81;
	fma.rn.f64 	%fd86, %fd84, %fd84, %fd85;
	mul.f64 	%fd87, %fd74, %fd86;
	mul.f64 	%fd88, %fd87, 0d400638E38E38E38E;
	mul.wide.s32 	%rd29, %r14, 8;
	add.s64 	%rd30, %rd1, %rd29;
	st.global.f64 	[%rd30], %fd88;
	bra.uni 	$L__BB2_14;
$L__BB2_13:
	mad.lo.s32 	%r40, %r1, %r1, %r1;
	shr.u32 	%r41, %r40, 31;
	add.s32 	%r42, %r40, %r41;
	shr.s32 	%r43, %r42, 1;
	cvt.s64.s32 	%rd20, %r7;
	mul.wide.s32 	%rd21, %r7, 64;
	add.s64 	%rd22, %rd2, %rd21;
	ld.global.f64 	%fd55, [%rd3];
	ld.global.f64 	%fd56, [%rd22+-32];
	min.f64 	%fd57, %fd55, %fd56;
	ld.global.f64 	%fd58, [%rd3+8];
	ld.global.f64 	%fd59, [%rd22+-24];
	sub.f64 	%fd60, %fd58, %fd59;
	abs.f64 	%fd61, %fd60;
	setp.gt.f64 	%p10, %fd61, 0d400921FB54442D18;
	mov.f64 	%fd62, 0d401921FB54442D18;
	sub.f64 	%fd63, %fd62, %fd61;
	selp.f64 	%fd64, %fd63, %fd61, %p10;
	ld.global.f64 	%fd65, [%rd3+16];
	ld.global.f64 	%fd66, [%rd22+-16];
	sub.f64 	%fd67, %fd65, %fd66;
	mul.f64 	%fd68, %fd64, %fd64;
	fma.rn.f64 	%fd69, %fd67, %fd67, %fd68;
	mul.f64 	%fd70, %fd57, %fd69;
	mul.f64 	%fd71, %fd70, 0d400638E38E38E38E;
	cvt.s64.s32 	%rd23, %r43;
	add.s64 	%rd24, %rd20, %rd23;
	shl.b64 	%rd25, %rd24, 3;
	add.s64 	%rd26, %rd1, %rd25;
	st.global.f64 	[%rd26+-8], %fd71;
$L__BB2_14:
	ret;

}
	// .globl	_Z13reduction_minP9PseudoJetPdS1_Piiiib
.visible .entry _Z13reduction_minP9PseudoJetPdS1_Piiiib(
	.param .u64 .ptr .align 1 _Z13reduction_minP9PseudoJetPdS1_Piiiib_param_0,
	.param .u64 .ptr .align 1 _Z13reduction_minP9PseudoJetPdS1_Piiiib_param_1,
	.param .u64 .ptr .align 1 _Z13reduction_minP9PseudoJetPdS1_Piiiib_param_2,
	.param .u64 .ptr .align 1 _Z13reduction_minP9PseudoJetPdS1_Piiiib_param_3,
	.param .u32 _Z13reduction_minP9PseudoJetPdS1_Piiiib_param_4,
	.param .u32 _Z13reduction_minP9PseudoJetPdS1_Piiiib_param_5,
	.param .u32 _Z13reduction_minP9PseudoJetPdS1_Piiiib_param_6,
	.param .u8 _Z13reduction_minP9PseudoJetPdS1_Piiiib_param_7
)
{
	.reg .pred 	%p<37>;
	.reg .b16 	%rs<5>;
	.reg .b32 	%r<84>;
	.reg .b64 	%rd<30>;
	.reg .b64 	%fd<161>;

	ld.param.u64 	%rd5, [_Z13reduction_minP9PseudoJetPdS1_Piiiib_param_0];
	ld.param.u64 	%rd6, [_Z13reduction_minP9PseudoJetPdS1_Piiiib_param_1];
	ld.param.u64 	%rd7, [_Z13reduction_minP9PseudoJetPdS1_Piiiib_param_2];
	ld.param.u64 	%rd8, [_Z13reduction_minP9PseudoJetPdS1_Piiiib_param_3];
	ld.param.u32 	%r24, [_Z13reduction_minP9PseudoJetPdS1_Piiiib_param_4];
	ld.param.u32 	%r25, [_Z13reduction_minP9PseudoJetPdS1_Piiiib_param_5];
	ld.param.s8 	%rs1, [_Z13reduction_minP9PseudoJetPdS1_Piiiib_param_7];
	cvta.to.global.u64 	%rd1, %rd5;
	cvta.to.global.u64 	%rd2, %rd8;
	mov.u32 	%r1, %ctaid.x;
	mov.u32 	%r79, %ntid.x;
	mov.u32 	%r3, %tid.x;
	mad.lo.s32 	%r4, %r1, %r79, %r3;
	setp.ge.u32 	%p1, %r4, %r24;
	@%p1 bra 	$L__BB3_38;
	shl.b32 	%r27, %r25, 3;
	mov.u32 	%r28, sdata;
	add.s32 	%r5, %r28, %r27;
	cvta.to.global.u64 	%rd9, %rd6;
	mul.wide.u32 	%rd10, %r4, 8;
	add.s64 	%rd11, %rd9, %rd10;
	ld.global.f64 	%fd32, [%rd11];
	shl.b32 	%r29, %r3, 3;
	add.s32 	%r6, %r28, %r29;
	st.shared.f64 	[%r6], %fd32;
	setp.eq.s16 	%p2, %rs1, 0;
	shl.b32 	%r30, %r3, 2;
	add.s32 	%r7, %r5, %r30;
	@%p2 bra 	$L__BB3_3;
	st.shared.u32 	[%r7], %r4;
	bra.uni 	$L__BB3_4;
$L__BB3_3:
	mul.wide.u32 	%rd12, %r4, 4;
	add.s64 	%rd13, %rd2, %rd12;
	ld.global.u32 	%r31, [%rd13];
	st.shared.u32 	[%r7], %r31;
$L__BB3_4:
	bar.sync 	0;
	setp.lt.u32 	%p3, %r79, 2;
	@%p3 bra 	$L__BB3_9;
$L__BB3_5:
	mov.u32 	%r8, %r79;
	shr.u32 	%r79, %r8, 1;
	setp.ge.u32 	%p4, %r3, %r79;
	add.s32 	%r32, %r79, %r4;
	setp.ge.u32 	%p5, %r32, %r24;
	or.pred  	%p6, %p4, %p5;
	@%p6 bra 	$L__BB3_8;
	ld.param.u32 	%r76, [_Z13reduction_minP9PseudoJetPdS1_Piiiib_param_6];
	shl.b32 	%r33, %r79, 2;
	add.s32 	%r10, %r7, %r33;
	ld.shared.u32 	%r34, [%r10];
	shl.b32 	%r35, %r34, 1;
	add.s32 	%r36, %r35, 2;
	cvt.rn.f64.s32 	%fd33, %r36;
	add.f64 	%fd34, %fd33, 0d3FD0000000000000;
	sqrt.rn.f64 	%fd35, %fd34;
	add.f64 	%fd36, %fd35, 0dBFE0000000000000;
	cvt.rpi.f64.f64 	%fd37, %fd36;
	cvt.rzi.s32.f64 	%r37, %fd37;
	ld.shared.f64 	%fd38, [%r6];
	shl.b32 	%r39, %r79, 3;
	add.s32 	%r40, %r6, %r39;
	ld.shared.f64 	%fd1, [%r40];
	setp.leu.f64 	%p7, %fd38, %fd1;
	setp.gt.s32 	%p8, %r37, %r76;
	or.pred  	%p9, %p7, %p8;
	@%p9 bra 	$L__BB3_8;
	st.shared.f64 	[%r6], %fd1;
	ld.shared.u32 	%r41, [%r10];
	st.shared.u32 	[%r7], %r41;
$L__BB3_8:
	bar.sync 	0;
	setp.gt.u32 	%p10, %r8, 3;
	@%p10 bra 	$L__BB3_5;
$L__BB3_9:
	setp.ne.s32 	%p11, %r3, 0;
	@%p11 bra 	$L__BB3_38;
	setp.ne.s16 	%p12, %rs1, 0;
	ld.shared.f64 	%fd39, [sdata];
	cvta.to.global.u64 	%rd14, %rd7;
	mul.wide.u32 	%rd15, %r1, 8;
	add.s64 	%rd16, %rd14, %rd15;
	st.global.f64 	[%rd16], %fd39;
	ld.shared.u32 	%r11, [%r5];
	mul.wide.u32 	%rd17, %r1, 4;
	add.s64 	%rd18, %rd2, %rd17;
	st.global.u32 	[%rd18], %r11;
	@%p12 bra 	$L__BB3_38;
	add.s32 	%r42, %r11, 1;
	shl.b32 	%r43, %r42, 1;
	cvt.rn.f64.s32 	%fd40, %r43;
	add.f64 	%fd41, %fd40, 0d3FD0000000000000;
	sqrt.rn.f64 	%fd42, %fd41;
	add.f64 	%fd43, %fd42, 0dBFE0000000000000;
	cvt.rpi.f64.f64 	%fd44, %fd43;
	cvt.rzi.s32.f64 	%r12, %fd44;
	cvt.rn.f64.s32 	%fd45, %r42;
	add.s32 	%r44, %r12, -1;
	mul.lo.s32 	%r45, %r44, %r12;
	cvt.rn.f64.s32 	%fd46, %r45;
	fma.rn.f64 	%fd47, %fd46, 0dBFE0000000000000, %fd45;
	cvt.rzi.f64.f64 	%fd48, %fd47;
	cvt.rzi.s32.f64 	%r13, %fd48;
	setp.ne.s32 	%p13, %r13, %r12;
	@%p13 bra 	$L__BB3_13;
	ld.param.u32 	%r78, [_Z13reduction_minP9PseudoJetPdS1_Piiiib_param_6];
	ld.param.u64 	%rd29, [_Z13reduction_minP9PseudoJetPdS1_Piiiib_param_0];
	cvta.to.global.u64 	%rd24, %rd29;
	mul.wide.s32 	%rd25, %r12, 64;
	add.s64 	%rd26, %rd24, %rd25;
	ld.global.f64 	%fd141, [%rd26+-64];
	ld.global.f64 	%fd142, [%rd26+-56];
	ld.global.f64 	%fd143, [%rd26+-48];
	ld.global.f64 	%fd144, [%rd26+-40];
	ld.global.f64 	%fd145, [%rd26+-32];
	ld.global.f64 	%fd146, [%rd26+-24];
	ld.global.f64 	%fd147, [%rd26+-16];
	ld.global.v2.u8 	{%rs3, %rs4}, [%rd26+-6];
	ld.global.u32 	%r66, [%rd26+-4];
	mul.wide.s32 	%rd27, %r78, 64;
	add.s64 	%rd28, %rd24, %rd27;
	ld.global.f64 	%fd148, [%rd28+-64];
	ld.global.f64 	%fd149, [%rd28+-56];
	ld.global.f64 	%fd150, [%rd28+-48];
	ld.global.f64 	%fd151, [%rd28+-40];
	ld.global.f64 	%fd152, [%rd28+-32];
	ld.global.f64 	%fd153, [%rd28+-24];
	ld.global.f64 	%fd154, [%rd28+-16];
	ld.global.v2.b32 	{%r67, %r68}, [%rd28+-8];
	ld.global.u8 	%r69, [%rd26+-7];
	st.global.f64 	[%rd26+-64], %fd148;
	st.global.f64 	[%rd26+-56], %fd149;
	st.global.f64 	[%rd26+-48], %fd150;
	st.global.f64 	[%rd26+-40], %fd151;
	st.global.f64 	[%rd26+-32], %fd152;
	st.global.f64 	[%rd26+-24], %fd153;
	st.global.f64 	[%rd26+-16], %fd154;
	st.global.v2.b32 	[%rd26+-8], {%r67, %r68};
	st.global.f64 	[%rd28+-64], %fd141;
	st.global.f64 	[%rd28+-56], %fd142;
	st.global.f64 	[%rd28+-48], %fd143;
	st.global.f64 	[%rd28+-40], %fd144;
	st.global.f64 	[%rd28+-32], %fd145;
	st.global.f64 	[%rd28+-24], %fd146;
	st.global.f64 	[%rd28+-16], %fd147;
	cvt.u32.u16 	%r70, %rs4;
	cvt.u32.u16 	%r71, %rs3;
	prmt.b32 	%r72, %r71, %r70, 0x3340U;
	mov.b32 	%r73, 1;
	prmt.b32 	%r74, %r73, %r69, 0x3340U;
	prmt.b32 	%r75, %r74, %r72, 0x5410U;
	st.global.v2.b32 	[%rd28+-8], {%r75, %r66};
	bra.uni 	$L__BB3_38;
$L__BB3_13:
	mul.wide.s32 	%rd19, %r12, 64;
	add.s64 	%rd3, %rd1, %rd19;
	ld.global.f64 	%fd49, [%rd3+-64];
	mul.wide.s32 	%rd20, %r13, 64;
	add.s64 	%rd4, %rd1, %rd20;
	ld.global.f64 	%fd50, [%rd4+-64];
	add.f64 	%fd2, %fd49, %fd50;
	st.global.f64 	[%rd4+-64], %fd2;
	ld.global.f64 	%fd51, [%rd3+-56];
	ld.global.f64 	%fd52, [%rd4+-56];
	add.f64 	%fd3, %fd51, %fd52;
	st.global.f64 	[%rd4+-56], %fd3;
	ld.global.f64 	%fd53, [%rd3+-48];
	ld.global.f64 	%fd54, [%rd4+-48];
	add.f64 	%fd4, %fd53, %fd54;
	st.global.f64 	[%rd4+-48], %fd4;
	ld.global.f64 	%fd55, [%rd3+-40];
	ld.global.f64 	%fd56, [%rd4+-40];
	add.f64 	%fd5, %fd55, %fd56;
	st.global.f64 	[%rd4+-40], %fd5;
	mul.f64 	%fd57, %fd3, %fd3;
	fma.rn.f64 	%fd6, %fd2, %fd2, %fd57;
	st.global.f64 	[%rd4+-32], %fd6;
	mov.b16 	%rs2, 0;
	st.global.u8 	[%rd4+-8], %rs2;
	setp.neu.f64 	%p14, %fd6, 0d0000000000000000;
	@%p14 bra 	$L__BB3_15;
	mov.b64 	%rd21, 0;
	st.global.u64 	[%rd4+-24], %rd21;
	mov.f64 	%fd157, 0d0000000000000000;
	bra.uni 	$L__BB3_22;
$L__BB3_15:
	abs.f64 	%fd7, %fd2;
	abs.f64 	%fd8, %fd3;
	setp.leu.f64 	%p15, %fd8, %fd7;
	setp.gt.f64 	%p16, %fd8, %fd7;
	selp.f64 	%fd9, %fd8, %fd7, %p16;
	selp.f64 	%fd59, %fd7, %fd8, %p16;
	div.rn.f64 	%fd60, %fd59, %fd9;
	mul.f64 	%fd61, %fd60, %fd60;
	fma.rn.f64 	%fd62, %fd61, 0dBEF53E1D2A25FF7E, 0d3F2D3B63DBB65B49;
	fma.rn.f64 	%fd63, %fd62, %fd61, 0dBF5312788DDE082E;
	fma.rn.f64 	%fd64, %fd63, %fd61, 0d3F6F9690C8249315;
	fma.rn.f64 	%fd65, %fd64, %fd61, 0dBF82CF5AABC7CF0D;
	fma.rn.f64 	%fd66, %fd65, %fd61, 0d3F9162B0B2A3BFDE;
	fma.rn.f64 	%fd67, %fd66, %fd61, 0dBF9A7256FEB6FC6B;
	fma.rn.f64 	%fd68, %fd67, %fd61, 0d3FA171560CE4A489;
	fma.rn.f64 	%fd69, %fd68, %fd61, 0dBFA4F44D841450E4;
	fma.rn.f64 	%fd70, %fd69, %fd61, 0d3FA7EE3D3F36BB95;
	fma.rn.f64 	%fd71, %fd70, %fd61, 0dBFAAD32AE04A9FD1;
	fma.rn.f64 	%fd72, %fd71, %fd61, 0d3FAE17813D66954F;
	fma.rn.f64 	%fd73, %fd72, %fd61, 0dBFB11089CA9A5BCD;
	fma.rn.f64 	%fd74, %fd73, %fd61, 0d3FB3B12B2DB51738;
	fma.rn.f64 	%fd75, %fd74, %fd61, 0dBFB745D022F8DC5C;
	fma.rn.f64 	%fd76, %fd75, %fd61, 0d3FBC71C709DFE927;
	fma.rn.f64 	%fd77, %fd76, %fd61, 0dBFC2492491FA1744;
	fma.rn.f64 	%fd78, %fd77, %fd61, 0d3FC99999999840D2;
	fma.rn.f64 	%fd79, %fd78, %fd61, 0dBFD555555555544C;
	mul.f64 	%fd80, %fd61, %fd79;
	fma.rn.f64 	%fd10, %fd80, %fd60, %fd60;
	@%p15 bra 	$L__BB3_17;
	{
	.reg .b32 %temp; 
	mov.b64 	{%temp, %r47}, %fd2;
	}
	setp.lt.s32 	%p18, %r47, 0;
	neg.f64 	%fd83, %fd10;
	selp.f64 	%fd84, %fd10, %fd83, %p18;
	add.f64 	%fd155, %fd84, 0d3FF921FB54442D18;
	bra.uni 	$L__BB3_18;
$L__BB3_17:
	{
	.reg .b32 %temp; 
	mov.b64 	{%temp, %r46}, %fd2;
	}
	setp.lt.s32 	%p17, %r46, 0;
	mov.f64 	%fd81, 0d400921FB54442D18;
	sub.f64 	%fd82, %fd81, %fd10;
	selp.f64 	%fd155, %fd82, %fd10, %p17;
$L__BB3_18:
	setp.neu.f64 	%p19, %fd9, 0d0000000000000000;
	@%p19 bra 	$L__BB3_20;
	{
	.reg .b32 %temp; 
	mov.b64 	{%temp, %r49}, %fd2;
	}
	setp.lt.s32 	%p22, %r49, 0;
	selp.f64 	%fd156, 0d400921FB54442D18, 0d0000000000000000, %p22;
	bra.uni 	$L__BB3_21;
$L__BB3_20:
	setp.eq.f64 	%p20, %fd7, %fd8;
	{
	.reg .b32 %temp; 
	mov.b64 	{%temp, %r48}, %fd2;
	}
	setp.lt.s32 	%p21, %r48, 0;
	selp.f64 	%fd85, 0d4002D97C7F3321D2, 0d3FE921FB54442D18, %p21;
	selp.f64 	%fd156, %fd85, %fd155, %p20;
$L__BB3_21:
	add.rn.f64 	%fd86, %fd7, %fd8;
	setp.nan.f64 	%p23, %fd86, %fd86;
	copysign.f64 	%fd87, %fd3, %fd156;
	selp.f64 	%fd157, %fd86, %fd87, %p23;
	st.global.f64 	[%rd4+-24], %fd157;
$L__BB3_22:
	setp.lt.f64 	%p24, %fd157, 0d0000000000000000;
	add.f64 	%fd88, %fd157, 0d401921FB54442D18;
	selp.f64 	%fd89, %fd88, %fd157, %p24;
	setp.ge.f64 	%p25, %fd89, 0d401921FB54442D18;
	add.f64 	%fd90, %fd89, 0dC01921FB54442D18;
	selp.f64 	%fd19, %fd90, %fd89, %p25;
	or.pred  	%p26, %p24, %p25;
	not.pred 	%p27, %p26;
	@%p27 bra 	$L__BB3_24;
	st.global.f64 	[%rd4+-24], %fd19;
$L__BB3_24:
	setp.neu.f64 	%p28, %fd6, 0d0000000000000000;
	abs.f64 	%fd20, %fd4;
	setp.neu.f64 	%p29, %fd5, %fd20;
	or.pred  	%p30, %p29, %p28;
	@%p30 bra 	$L__BB3_28;
	add.f64 	%fd21, %fd20, 0d40F86A0000000000;
	setp.ltu.f64 	%p31, %fd4, 0d0000000000000000;
	@%p31 bra 	$L__BB3_27;
	st.global.f64 	[%rd4+-16], %fd21;
	bra.uni 	$L__BB3_37;
$L__BB3_27:
	neg.f64 	%fd91, %fd21;
	st.global.f64 	[%rd4+-16], %fd91;
	bra.uni 	$L__BB3_37;
$L__BB3_28:
	add.f64 	%fd92, %fd5, %fd4;
	sub.f64 	%fd93, %fd5, %fd4;
	mul.f64 	%fd94, %fd92, %fd93;
	sub.f64 	%fd95, %fd94, %fd6;
	max.f64 	%fd96, %fd95, 0d0000000000000000;
	add.f64 	%fd97, %fd5, %fd20;
	add.f64 	%fd98, %fd6, %fd96;
	mul.f64 	%fd99, %fd97, %fd97;
	div.rn.f64 	%fd158, %fd98, %fd99;
	{
	.reg .b32 %temp; 
	mov.b64 	{%temp, %r80}, %fd158;
	}
	{
	.reg .b32 %temp; 
	mov.b64 	{%r81, %temp}, %fd158;
	}
	setp.gt.s32 	%p32, %r80, 1048575;
	mov.b32 	%r82, -1023;
	@%p32 bra 	$L__BB3_30;
	mul.f64 	%fd158, %fd158, 0d4350000000000000;
	{
	.reg .b32 %temp; 
	mov.b64 	{%temp, %r80}, %fd158;
	}
	{
	.reg .b32 %temp; 
	mov.b64 	{%r81, %temp}, %fd158;
	}
	mov.b32 	%r82, -1077;
$L__BB3_30:
	add.s32 	%r52, %r80, -1;
	setp.gt.u32 	%p33, %r52, 2146435070;
	@%p33 bra 	$L__BB3_34;
	shr.u32 	%r55, %r80, 20;
	add.s32 	%r83, %r82, %r55;
	and.b32  	%r56, %r80, 1048575;
	or.b32  	%r57, %r56, 1072693248;
	mov.b64 	%fd159, {%r81, %r57};
	setp.lt.u32 	%p35, %r57, 1073127583;
	@%p35 bra 	$L__BB3_33;
	{
	.reg .b32 %temp; 
	mov.b64 	{%r58, %temp}, %fd159;
	}
	{
	.reg .b32 %temp; 
	mov.b64 	{%temp, %r59}, %fd159;
	}
	add.s32 	%r60, %r59, -1048576;
	mov.b64 	%fd159, {%r58, %r60};
	add.s32 	%r83, %r83, 1;
$L__BB3_33:
	add.f64 	%fd101, %fd159, 0dBFF0000000000000;
	add.f64 	%fd102, %fd159, 0d3FF0000000000000;
	rcp.approx.ftz.f64 	%fd103, %fd102;
	neg.f64 	%fd104, %fd102;
	fma.rn.f64 	%fd105, %fd104, %fd103, 0d3FF0000000000000;
	fma.rn.f64 	%fd106, %fd105, %fd105, %fd105;
	fma.rn.f64 	%fd107, %fd106, %fd103, %fd103;
	mul.f64 	%fd108, %fd101, %fd107;
	fma.rn.f64 	%fd109, %fd101, %fd107, %fd108;
	mul.f64 	%fd110, %fd109, %fd109;
	fma.rn.f64 	%fd111, %fd110, 0d3EB1380B3AE80F1E, 0d3ED0EE258B7A8B04;
	fma.rn.f64 	%fd112, %fd111, %fd110, 0d3EF3B2669F02676F;
	fma.rn.f64 	%fd113, %fd112, %fd110, 0d3F1745CBA9AB0956;
	fma.rn.f64 	%fd114, %fd113, %fd110, 0d3F3C71C72D1B5154;
	fma.rn.f64 	%fd115, %fd114, %fd110, 0d3F624924923BE72D;
	fma.rn.f64 	%fd116, %fd115, %fd110, 0d3F8999999999A3C4;
	fma.rn.f64 	%fd117, %fd116, %fd110, 0d3FB5555555555554;
	sub.f64 	%fd118, %fd101, %fd109;
	add.f64 	%fd119, %fd118, %fd118;
	neg.f64 	%fd120, %fd109;
	fma.rn.f64 	%fd121, %fd120, %fd101, %fd119;
	mul.f64 	%fd122, %fd107, %fd121;
	mul.f64 	%fd123, %fd110, %fd117;
	fma.rn.f64 	%fd124, %fd123, %fd109, %fd122;
	xor.b32  	%r61, %r83, -2147483648;
	mov.b32 	%r62, 1127219200;
	mov.b64 	%fd125, {%r61, %r62};
	mov.b32 	%r63, -2147483648;
	mov.b64 	%fd126, {%r63, %r62};
	sub.f64 	%fd127, %fd125, %fd126;
	fma.rn.f64 	%fd128, %fd127, 0d3FE62E42FEFA39EF, %fd109;
	fma.rn.f64 	%fd129, %fd127, 0dBFE62E42FEFA39EF, %fd128;
	sub.f64 	%fd130, %fd129, %fd109;
	sub.f64 	%fd131, %fd124, %fd130;
	fma.rn.f64 	%fd132, %fd127, 0d3C7ABC9E3B39803F, %fd131;
	add.f64 	%fd160, %fd128, %fd132;
	bra.uni 	$L__BB3_35;
$L__BB3_34:
	fma.rn.f64 	%fd100, %fd158, 0d7FF0000000000000, 0d7FF0000000000000;
	{
	.reg .b32 %temp; 
	mov.b64 	{%temp, %r53}, %fd158;
	}
	and.b32  	%r54, %r53, 2147483647;
	setp.eq.s32 	%p34, %r54, 0;
	selp.f64 	%fd160, 0dFFF0000000000000, %fd100, %p34;
$L__BB3_35:
	mul.f64 	%fd31, %fd160, 0d3FE0000000000000;
	st.global.f64 	[%rd4+-16], %fd31;
	setp.leu.f64 	%p36, %fd4, 0d0000000000000000;
	@%p36 bra 	$L__BB3_37;
	neg.f64 	%fd133, %fd31;
	st.global.f64 	[%rd4+-16], %fd133;
$L__BB3_37:
	ld.param.u32 	%r77, [_Z13reduction_minP9PseudoJetPdS1_Piiiib_param_6];
	mul.wide.s32 	%rd22, %r77, 64;
	add.s64 	%rd23, %rd1, %rd22;
	ld.global.f64 	%fd134, [%rd23+-64];
	ld.global.f64 	%fd135, [%rd23+-56];
	ld.global.f64 	%fd136, [%rd23+-48];
	ld.global.f64 	%fd137, [%rd23+-40];
	ld.global.f64 	%fd138, [%rd23+-32];
	ld.global.f64 	%fd139, [%rd23+-24];
	ld.global.f64 	%fd140, [%rd23+-16];
	ld.global.v2.b32 	{%r64, %r65}, [%rd23+-8];
	st.global.f64 	[%rd3+-64], %fd134;
	st.global.f64 	[%rd3+-56], %fd135;
	st.global.f64 	[%rd3+-48], %fd136;
	st.global.f64 	[%rd3+-40], %fd137;
	st.global.f64 	[%rd3+-32], %fd138;
	st.global.f64 	[%rd3+-24], %fd139;
	st.global.f64 	[%rd3+-16], %fd140;
	st.global.v2.b32 	[%rd3+-8], {%r64, %r65};
$L__BB3_38:
	ret;

}


// ===== COMPILED SASS (sm_100) =====

	.target	sm_100

	.elftype	@"ET_EXEC"


//--------------------- .note.nv.tkinfo           --------------------------
	.section	.note.nv.tkinfo,"",@"SHT_NOTE"
	.sectionflags	@"SHF_NOTE_NV_TKINFO"
	.tkinfo
        /*0018*/ 	.word	0x00000002
        /*0030*/ 	.string	""
        /*0030*/ 	.string	"ptxas"
        /*0030*/ 	.string	"Cuda compilation tools, release 13.0, V13.0.88"
        /*0030*/ 	.string	"Build cuda_13.0.r13.0/compiler.36424714_0"
        /*0030*/ 	.string	"-arch sm_100 -m 64 "



//--------------------- .note.nv.cuinfo           --------------------------
	.section	.note.nv.cuinfo,"",@"SHT_NOTE"
	.sectionflags	@"SHF_NOTE_NV_CUINFO"
        /*0018*/ 	.short	0x0002
        /*001a*/ 	.short	0x0064
        /*001c*/ 	.short	0x0082
	.zero		2


//--------------------- .nv.info                  --------------------------
	.section	.nv.info,"",@"SHT_CUDA_INFO"
	.align	4


	//----- nvinfo : EIATTR_REGCOUNT
	.align		4
        /*0000*/ 	.byte	0x04, 0x2f
        /*0002*/ 	.short	(.L_1 - .L_0)
	.align		4
.L_0:
        /*0004*/ 	.word	index@(_Z8set_jetsP9PseudoJet)
        /*0008*/ 	.word	0x00000020


	//----- nvinfo : EIATTR_FRAME_SIZE
	.align		4
.L_1:
        /*000c*/ 	.byte	0x04, 0x11
        /*000e*/ 	.short	(.L_3 - .L_2)
	.align		4
.L_2:
        /*0010*/ 	.word	index@($__internal_4_$__cuda_sm20_div_rn_f64_full)
        /*0014*/ 	.word	0x00000000


	//----- nvinfo : EIATTR_FRAME_SIZE
	.align		4
.L_3:
        /*0018*/ 	.byte	0x04, 0x11
        /*001a*/ 	.short	(.L_5 - .L_4)
	.align		4
.L_4:
        /*001c*/ 	.word	index@(_Z8set_jetsP9PseudoJet)
        /*0020*/ 	.word	0x00000000


	//----- nvinfo : EIATTR_REGCOUNT
	.align		4
.L_5:
        /*0024*/ 	.byte	0x04, 0x2f
        /*0026*/ 	.short	(.L_7 - .L_6)
	.align		4
.L_6:
        /*0028*/ 	.word	index@(_Z13set_distancesP9PseudoJetPdPii)
        /*002c*/ 	.word	0x00000016


	//----- nvinfo : EIATTR_FRAME_SIZE
	.align		4
.L_7:
        /*0030*/ 	.byte	0x04, 0x11
        /*0032*/ 	.short	(.L_9 - .L_8)
	.align		4
.L_8:
        /*0034*/ 	.word	index@($__internal_3_$__cuda_sm20_dsqrt_rn_f64_mediumpath_v1)
        /*0038*/ 	.word	0x00000000


	//----- nvinfo : EIATTR_FRAME_SIZE
	.align		4
.L_9:
        /*003c*/ 	.byte	0x04, 0x11
        /*003e*/ 	.short	(.L_11 - .L_10)
	.align		4
.L_10:
        /*0040*/ 	.word	index@(_Z13set_distancesP9PseudoJetPdPii)
        /*0044*/ 	.word	0x00000000


	//----- nvinfo : EIATTR_REGCOUNT
	.align		4
.L_11:
        /*0048*/ 	.byte	0x04, 0x2f
        /*004a*/ 	.short	(.L_13 - .L_12)
	.align		4
.L_12:
        /*004c*/ 	.word	index@(_Z21recalculate_distancesP9PseudoJetPdPiii)
        /*0050*/ 	.word	0x00000020


	//----- nvinfo : EIATTR_FRAME_SIZE
	.align		4
.L_13:
        /*0054*/ 	.byte	0x04, 0x11
        /*0056*/ 	.short	(.L_15 - .L_14)
	.align		4
.L_14:
        /*0058*/ 	.word	index@($__internal_2_$__cuda_sm20_dsqrt_rn_f64_mediumpath_v1)
        /*005c*/ 	.word	0x00000000


	//----- nvinfo : EIATTR_FRAME_SIZE
	.align		4
.L_15:
        /*0060*/ 	.byte	0x04, 0x11
        /*0062*/ 	.short	(.L_17 - .L_16)
	.align		4
.L_16:
        /*0064*/ 	.word	index@(_Z21recalculate_distancesP9PseudoJetPdPiii)
        /*0068*/ 	.word	0x00000000


	//----- nvinfo : EIATTR_REGCOUNT
	.align		4
.L_17:
        /*006c*/ 	.byte	0x04, 0x2f
        /*006e*/ 	.short	(.L_19 - .L_18)
	.align		4
.L_18:
        /*0070*/ 	.word	index@(_Z13reduction_minP9PseudoJetPdS1_Piiiib)
        /*0074*/ 	.word	0x00000028


	//----- nvinfo : EIATTR_FRAME_SIZE
	.align		4
.L_19:
        /*0078*/ 	.byte	0x04, 0x11
        /*007a*/ 	.short	(.L_21 - .L_20)
	.align		4
.L_20:
        /*007c*/ 	.word	index@($__internal_1_$__cuda_sm20_dsqrt_rn_f64_mediumpath_v1)
        /*0080*/ 	.word	0x00000000


	//----- nvinfo : EIATTR_FRAME_SIZE
	.align		4
.L_21:
        /*0084*/ 	.byte	0x04, 0x11
        /*0086*/ 	.short	(.L_23 - .L_22)
	.align		4
.L_22:
        /*0088*/ 	.word	index@($__internal_0_$__cuda_sm20_div_rn_f64_full)
        /*008c*/ 	.word	0x00000000


	//----- nvinfo : EIATTR_FRAME_SIZE
	.align		4
.L_23:
        /*0090*/ 	.byte	0x04, 0x11
        /*0092*/ 	.short	(.L_25 - .L_24)
	.align		4
.L_24:
        /*0094*/ 	.word	index@(_Z13reduction_minP9PseudoJetPdS1_Piiiib)
        /*0098*/ 	.word	0x00000000


	//----- nvinfo : EIATTR_MIN_STACK_SIZE
	.align		4
.L_25:
        /*009c*/ 	.byte	0x04, 0x12
        /*009e*/ 	.short	(.L_27 - .L_26)
	.align		4
.L_26:
        /*00a0*/ 	.word	index@(_Z13reduction_minP9PseudoJetPdS1_Piiiib)
        /*00a4*/ 	.word	0x00000000


	//----- nvinfo : EIATTR_MIN_STACK_SIZE
	.align		4
.L_27:
        /*00a8*/ 	.byte	0x04, 0x12
        /*00aa*/ 	.short	(.L_29 - .L_28)
	.align		4
.L_28:
        /*00ac*/ 	.word	index@(_Z21recalculate_distancesP9PseudoJetPdPiii)
        /*00b0*/ 	.word	0x00000000


	//----- nvinfo : EIATTR_MIN_STACK_SIZE
	.align		4
.L_29:
        /*00b4*/ 	.byte	0x04, 0x12
        /*00b6*/ 	.short	(.L_31 - .L_30)
	.align		4
.L_30:
        /*00b8*/ 	.word	index@(_Z13set_distancesP9PseudoJetPdPii)
        /*00bc*/ 	.word	0x00000000


	//----- nvinfo : EIATTR_MIN_STACK_SIZE
	.align		4
.L_31:
        /*00c0*/ 	.byte	0x04, 0x12
        /*00c2*/ 	.short	(.L_33 - .L_32)
	.align		4
.L_32:
        /*00c4*/ 	.word	index@(_Z8set_jetsP9PseudoJet)
        /*00c8*/ 	.word	0x00000000
.L_33:


//--------------------- .nv.compat                --------------------------
	.section	.nv.compat,"",@"SHT_CUDA_COMPAT_INFO"
	.align	4
        /*0000*/ 	.byte	0x02, 0x09, 0x00, 0x00, 0x02, 0x02, 0x01, 0x00, 0x02, 0x05, 0x05, 0x00, 0x03, 0x07, 0x01, 0x01
        /*0010*/ 	.byte	0x02, 0x03, 0x00, 0x00, 0x02, 0x06, 0x01, 0x00, 0x04, 0x0b, 0x08, 0x00, 0x01, 0x00, 0x00, 0x00
        /*0020*/ 	.byte	0x00, 0x00, 0x00, 0x00


//--------------------- .nv.info._Z13reduction_minP9PseudoJetPdS1_Piiiib --------------------------
	.section	.nv.info._Z13reduction_minP9PseudoJetPdS1_Piiiib,"",@"SHT_CUDA_INFO"
	.sectionflags	@""
	.align	4


	//----- nvinfo : EIATTR_CUDA_API_VERSION
	.align		4
        /*0000*/ 	.byte	0x04, 0x37
        /*0002*/ 	.short	(.L_35 - .L_34)
.L_34:
        /*0004*/ 	.word	0x00000082


	//----- nvinfo : EIATTR_KPARAM_INFO
	.align		4
.L_35:
        /*0008*/ 	.byte	0x04, 0x17
        /*000a*/ 	.short	(.L_37 - .L_36)
.L_36:
        /*000c*/ 	.word	0x00000000
        /*0010*/ 	.short	0x0007
        /*0012*/ 	.short	0x002c
        /*0014*/ 	.byte	0x00, 0xf0, 0x05, 0x00


	//----- nvinfo : EIATTR_KPARAM_INFO
	.align		4
.L_37:
        /*0018*/ 	.byte	0x04, 0x17
        /*001a*/ 	.short	(.L_39 - .L_38)
.L_38:
        /*001c*/ 	.word	0x00000000
        /*0020*/ 	.short	0x0006
        /*0022*/ 	.short	0x0028
        /*0024*/ 	.byte	0x00, 0xf0, 0x11, 0x00


	//----- nvinfo : EIATTR_KPARAM_INFO
	.align		4
.L_39:
        /*0028*/ 	.byte	0x04, 0x17
        /*002a*/ 	.short	(.L_41 - .L_40)
.L_40:
        /*002c*/ 	.word	0x00000000
        /*0030*/ 	.short	0x0005
        /*0032*/ 	.short	0x0024
        /*0034*/ 	.byte	0x00, 0xf0, 0x11, 0x00


	//----- nvinfo : EIATTR_KPARAM_INFO
	.align		4
.L_41:
        /*0038*/ 	.byte	0x04, 0x17
        /*003a*/ 	.short	(.L_43 - .L_42)
.L_42:
        /*003c*/ 	.word	0x00000000
        /*0040*/ 	.short	0x0004
        /*0042*/ 	.short	0x0020
        /*0044*/ 	.byte	0x00, 0xf0, 0x11, 0x00


	//----- nvinfo : EIATTR_KPARAM_INFO
	.align		4
.L_43:
        /*0048*/ 	.byte	0x04, 0x17
        /*004a*/ 	.short	(.L_45 - .L_44)
.L_44:
        /*004c*/ 	.word	0x00000000
        /*0050*/ 	.short	0x0003
        /*0052*/ 	.short	0x0018
        /*0054*/ 	.byte	0x00, 0xf5, 0x21, 0x00


	//----- nvinfo : EIATTR_KPARAM_INFO
	.align		4
.L_45:
        /*0058*/ 	.byte	0x04, 0x17
        /*005a*/ 	.short	(.L_47 - .L_46)
.L_46:
        /*005c*/ 	.word	0x00000000
        /*0060*/ 	.short	0x0002
        /*0062*/ 	.short	0x0010
        /*0064*/ 	.byte	0x00, 0xf5, 0x21, 0x00


	//----- nvinfo : EIATTR_KPARAM_INFO
	.align		4
.L_47:
        /*0068*/ 	.byte	0x04, 0x17
        /*006a*/ 	.short	(.L_49 - .L_48)
.L_48:
        /*006c*/ 	.word	0x00000000
        /*0070*/ 	.short	0x0001
        /*0072*/ 	.short	0x0008
        /*0074*/ 	.byte	0x00, 0xf5, 0x21, 0x00


	//----- nvinfo : EIATTR_KPARAM_INFO
	.align		4
.L_49:
        /*0078*/ 	.byte	0x04, 0x17
        /*007a*/ 	.short	(.L_51 - .L_50)
.L_50:
        /*007c*/ 	.word	0x00000000
        /*0080*/ 	.short	0x0000
        /*0082*/ 	.short	0x0000
        /*0084*/ 	.byte	0x00, 0xf5, 0x21, 0x00


	//----- nvinfo : EIATTR_SPARSE_MMA_MASK
	.align		4
.L_51:
        /*0088*/ 	.byte	0x03, 0x50
        /*008a*/ 	.short	0x0000


	//----- nvinfo : EIATTR_MAXREG_COUNT
	.align		4
        /*008c*/ 	.byte	0x03, 0x1b
        /*008e*/ 	.short	0x00ff


	//----- nvinfo : EIATTR_NUM_BARRIERS
	.align		4
        /*0090*/ 	.byte	0x02, 0x4c
        /*0092*/ 	.byte	0x01
	.zero		1


	//----- nvinfo : EIATTR_MERCURY_ISA_VERSION
	.align		4
        /*0094*/ 	.byte	0x03, 0x5f
        /*0096*/ 	.short	0x0101


	//----- nvinfo : EIATTR_VRC_CTA_INIT_COUNT
	.align		4
        /*0098*/ 	.byte	0x02, 0x4a
	.zero		1
	.zero		1


	//----- nvinfo : EIATTR_EXIT_INSTR_OFFSETS
	.align		4
        /*009c*/ 	.byte	0x04, 0x1c
        /*009e*/ 	.short	(.L_53 - .L_52)


	//   ....[0]....
.L_52:
        /*00a0*/ 	.word	0x00000080


	//   ....[1]....
        /*00a4*/ 	.word	0x00000560


	//   ....[2]....
        /*00a8*/ 	.word	0x00000650


	//   ....[3]....
        /*00ac*/ 	.word	0x00000b80


	//   ....[4]....
        /*00b0*/ 	.word	0x00001f80


	//----- nvinfo : EIATTR_CRS_STACK_SIZE
	.align		4
.L_53:
        /*00b4*/ 	.byte	0x04, 0x1e
        /*00b6*/ 	.short	(.L_55 - .L_54)
.L_54:
        /*00b8*/ 	.word	0x00000000


	//----- nvinfo : EIATTR_CBANK_PARAM_SIZE
	.align		4
.L_55:
        /*00bc*/ 	.byte	0x03, 0x19
        /*00be*/ 	.short	0x002d


	//----- nvinfo : EIATTR_PARAM_CBANK
	.align		4
        /*00c0*/ 	.byte	0x04, 0x0a
        /*00c2*/ 	.short	(.L_57 - .L_56)
	.align		4
.L_56:
        /*00c4*/ 	.word	index@(.nv.constant0._Z13reduction_minP9PseudoJetPdS1_Piiiib)
        /*00c8*/ 	.short	0x0380
        /*00ca*/ 	.short	0x002d


	//----- nvinfo : EIATTR_SW_WAR
	.align		4
.L_57:
        /*00cc*/ 	.byte	0x04, 0x36
        /*00ce*/ 	.short	(.L_59 - .L_58)
.L_58:
        /*00d0*/ 	.word	0x00000008
.L_59:


//--------------------- .nv.info._Z21recalculate_distancesP9PseudoJetPdPiii --------------------------
	.section	.nv.info._Z21recalculate_distancesP9PseudoJetPdPiii,"",@"SHT_CUDA_INFO"
	.sectionflags	@""
	.align	4


	//----- nvinfo : EIATTR_CUDA_API_VERSION
	.align		4
        /*0000*/ 	.byte	0x04, 0x37
        /*0002*/ 	.short	(.L_61 - .L_60)
.L_60:
        /*0004*/ 	.word	0x00000082


	//----- nvinfo : EIATTR_KPARAM_INFO
	.align		4
.L_61:
        /*0008*/ 	.byte	0x04, 0x17
        /*000a*/ 	.short	(.L_63 - .L_62)
.L_62:
        /*000c*/ 	.word	0x00000000
        /*0010*/ 	.short	0x0004
        /*0012*/ 	.short	0x001c
        /*0014*/ 	.byte	0x00, 0xf0, 0x11, 0x00


	//----- nvinfo : EIATTR_KPARAM_INFO
	.align		4
.L_63:
        /*0018*/ 	.byte	0x04, 0x17
        /*001a*/ 	.short	(.L_65 - .L_64)
.L_64:
        /*001c*/ 	.word	0x00000000
        /*0020*/ 	.short	0x0003
        /*0022*/ 	.short	0x0018
        /*0024*/ 	.byte	0x00, 0xf0, 0x11, 0x00


	//----- nvinfo : EIATTR_KPARAM_INFO
	.align		4
.L_65:
        /*0028*/ 	.byte	0x04, 0x17
        /*002a*/ 	.short	(.L_67 - .L_66)
.L_66:
        /*002c*/ 	.word	0x00000000
        /*0030*/ 	.short	0x0002
        /*0032*/ 	.short	0x0010
        /*0034*/ 	.byte	0x00, 0xf5, 0x21, 0x00


	//----- nvinfo : EIATTR_KPARAM_INFO
	.align		4
.L_67:
        /*0038*/ 	.byte	0x04, 0x17
        /*003a*/ 	.short	(.L_69 - .L_68)
.L_68:
        /*003c*/ 	.word	0x00000000
        /*0040*/ 	.short	0x0001
        /*0042*/ 	.short	0x0008
        /*0044*/ 	.byte	0x00, 0xf5, 0x21, 0x00


	//----- nvinfo : EIATTR_KPARAM_INFO
	.align		4
.L_69:
        /*0048*/ 	.byte	0x04, 0x17
        /*004a*/ 	.short	(.L_71 - .L_70)
.L_70:
        /*004c*/ 	.word	0x00000000
        /*0050*/ 	.short	0x0000
        /*0052*/ 	.short	0x0000
        /*0054*/ 	.byte	0x00, 0xf5, 0x21, 0x00


	//----- nvinfo : EIATTR_SPARSE_MMA_MASK
	.align		4
.L_71:
        /*0058*/ 	.byte	0x03, 0x50
        /*005a*/ 	.short	0x0000


	//----- nvinfo : EIATTR_MAXREG_COUNT
	.align		4
        /*005c*/ 	.byte	0x03, 0x1b
        /*005e*/ 	.short	0x00ff


	//----- nvinfo : EIATTR_MERCURY_ISA_VERSION
	.align		4
        /*0060*/ 	.byte	0x03, 0x5f
        /*0062*/ 	.short	0x0101


	//----- nvinfo : EIATTR_VRC_CTA_INIT_COUNT
	.align		4
        /*0064*/ 	.byte	0x02, 0x4a
	.zero		1
	.zero		1


	//----- nvinfo : EIATTR_EXIT_INSTR_OFFSETS
	.align		4
        /*0068*/ 	.byte	0x04, 0x1c
        /*006a*/ 	.short	(.L_73 - .L_72)


	//   ....[0]....
.L_72:
        /*006c*/ 	.word	0x00000500


	//   ....[1]....
        /*0070*/ 	.word	0x00000a20


	//   ....[2]....
        /*0074*/ 	.word	0x00000ab0


	//   ....[3]....
        /*0078*/ 	.word	0x00000cd0


	//   ....[4]....
        /*007c*/ 	.word	0x00000f60


	//----- nvinfo : EIATTR_CRS_STACK_SIZE
	.align		4
.L_73:
        /*0080*/ 	.byte	0x04, 0x1e
        /*0082*/ 	.short	(.L_75 - .L_74)
.L_74:
        /*0084*/ 	.word	0x00000000


	//----- nvinfo : EIATTR_CBANK_PARAM_SIZE
	.align		4
.L_75:
        /*0088*/ 	.byte	0x03, 0x19
        /*008a*/ 	.short	0x0020


	//----- nvinfo : EIATTR_PARAM_CBANK
	.align		4
        /*008c*/ 	.byte	0x04, 0x0a
        /*008e*/ 	.short	(.L_77 - .L_76)
	.align		4
.L_76:
        /*0090*/ 	.word	index@(.nv.constant0._Z21recalculate_distancesP9PseudoJetPdPiii)
        /*0094*/ 	.short	0x0380
        /*0096*/ 	.short	0x0020


	//----- nvinfo : EIATTR_SW_WAR
	.align		4
.L_77:
        /*0098*/ 	.byte	0x04, 0x36
        /*009a*/ 	.short	(.L_79 - .L_78)
.L_78:
        /*009c*/ 	.word	0x00000008
.L_79:


//--------------------- .nv.info._Z13set_distancesP9PseudoJetPdPii --------------------------
	.section	.nv.info._Z13set_distancesP9PseudoJetPdPii,"",@"SHT_CUDA_INFO"
	.sectionflags	@""
	.align	4


	//----- nvinfo : EIATTR_CUDA_API_VERSION
	.align		4
        /*0000*/ 	.byte	0x04, 0x37
        /*0002*/ 	.short	(.L_81 - .L_80)
.L_80:
        /*0004*/ 	.word	0x00000082


	//----- nvinfo : EIATTR_KPARAM_INFO
	.align		4
.L_81:
        /*0008*/ 	.byte	0x04, 0x17
        /*000a*/ 	.short	(.L_83 - .L_82)
.L_82:
        /*000c*/ 	.word	0x00000000
        /*0010*/ 	.short	0x0003
        /*0012*/ 	.short	0x0018
        /*0014*/ 	.byte	0x00, 0xf0, 0x11, 0x00


	//----- nvinfo : EIATTR_KPARAM_INFO
	.align		4
.L_83:
        /*0018*/ 	.byte	0x04, 0x17
        /*001a*/ 	.short	(.L_85 - .L_84)
.L_84:
        /*001c*/ 	.word	0x00000000
        /*0020*/ 	.short	0x0002
        /*0022*/ 	.short	0x0010
        /*0024*/ 	.byte	0x00, 0xf5, 0x21, 0x00


	//----- nvinfo : EIATTR_KPARAM_INFO
	.align		4
.L_85:
        /*0028*/ 	.byte	0x04, 0x17
        /*002a*/ 	.short	(.L_87 - .L_86)
.L_86:
        /*002c*/ 	.word	0x00000000
        /*0030*/ 	.short	0x0001
        /*0032*/ 	.short	0x0008
        /*0034*/ 	.byte	0x00, 0xf5, 0x21, 0x00


	//----- nvinfo : EIATTR_KPARAM_INFO
	.align		4
.L_87:
        /*0038*/ 	.byte	0x04, 0x17
        /*003a*/ 	.short	(.L_89 - .L_88)
.L_88:
        /*003c*/ 	.word	0x00000000
        /*0040*/ 	.short	0x0000
        /*0042*/ 	.short	0x0000
        /*0044*/ 	.byte	0x00, 0xf5, 0x21, 0x00


	//----- nvinfo : EIATTR_SPARSE_MMA_MASK
	.align		4
.L_89:
        /*0048*/ 	.byte	0x03, 0x50
        /*004a*/ 	.short	0x0000


	//----- nvinfo : EIATTR_MAXREG_COUNT
	.align		4
        /*004c*/ 	.byte	0x03, 0x1b
        /*004e*/ 	.short	0x00ff


	//----- nvinfo : EIATTR_MERCURY_ISA_VERSION
	.align		4
        /*0050*/ 	.byte	0x03, 0x5f
        /*0052*/ 	.short	0x0101


	//----- nvinfo : EIATTR_VRC_CTA_INIT_COUNT
	.align		4
        /*0054*/ 	.byte	0x02, 0x4a
	.zero		1
	.zero		1


	//----- nvinfo : EIATTR_EXIT_INSTR_OFFSETS
	.align		4
        /*0058*/ 	.byte	0x04, 0x1c
        /*005a*/ 	.short	(.L_91 - .L_90)


	//   ....[0]....
.L_90:
        /*005c*/ 	.word	0x000000a0


	//   ....[1]....
        /*0060*/ 	.word	0x00000370


	//   ....[2]....
        /*0064*/ 	.word	0x000005a0


	//----- nvinfo : EIATTR_CRS_STACK_SIZE
	.align		4
.L_91:
        /*0068*/ 	.byte	0x04, 0x1e
        /*006a*/ 	.short	(.L_93 - .L_92)
.L_92:
        /*006c*/ 	.word	0x00000000


	//----- nvinfo : EIATTR_CBANK_PARAM_SIZE
	.align		4
.L_93:
        /*0070*/ 	.byte	0x03, 0x19
        /*0072*/ 	.short	0x001c


	//----- nvinfo : EIATTR_PARAM_CBANK
	.align		4
        /*0074*/ 	.byte	0x04, 0x0a
        /*0076*/ 	.short	(.L_95 - .L_94)
	.align		4
.L_94:
        /*0078*/ 	.word	index@(.nv.constant0._Z13set_distancesP9PseudoJetPdPii)
        /*007c*/ 	.short	0x0380
        /*007e*/ 	.short	0x001c


	//----- nvinfo : EIATTR_SW_WAR
	.align		4
.L_95:
        /*0080*/ 	.byte	0x04, 0x36
        /*0082*/ 	.short	(.L_97 - .L_96)
.L_96:
        /*0084*/ 	.word	0x00000008
.L_97:


//--------------------- .nv.info._Z8set_jetsP9PseudoJet --------------------------
	.section	.nv.info._Z8set_jetsP9PseudoJet,"",@"SHT_CUDA_INFO"
	.sectionflags	@""
	.align	4


	//----- nvinfo : EIATTR_CUDA_API_VERSION
	.align		4
        /*0000*/ 	.byte	0x04, 0x37
        /*0002*/ 	.short	(.L_99 - .L_98)
.L_98:
        /*0004*/ 	.word	0x00000082


	//----- nvinfo : EIATTR_KPARAM_INFO
	.align		4
.L_99:
        /*0008*/ 	.byte	0x04, 0x17
        /*000a*/ 	.short	(.L_101 - .L_100)
.L_100:
        /*000c*/ 	.word	0x00000000
        /*0010*/ 	.short	0x0000
        /*0012*/ 	.short	0x0000
        /*0014*/ 	.byte	0x00, 0xf5, 0x21, 0x00


	//----- nvinfo : EIATTR_SPARSE_MMA_MASK
	.align		4
.L_101:
        /*0018*/ 	.byte	0x03, 0x50
        /*001a*/ 	.short	0x0000


	//----- nvinfo : EIATTR_MAXREG_COUNT
	.align		4
        /*001c*/ 	.byte	0x03, 0x1b
        /*001e*/ 	.short	0x00ff


	//----- nvinfo : EIATTR_MERCURY_ISA_VERSION
	.align		4
        /*0020*/ 	.byte	0x03, 0x5f
        /*0022*/ 	.short	0x0101


	//----- nvinfo : EIATTR_VRC_CTA_INIT_COUNT
	.align		4
        /*0024*/ 	.byte	0x02, 0x4a
	.zero		1
	.zero		1


	//----- nvinfo : EIATTR_EXIT_INSTR_OFFSETS
	.align		4
        /*0028*/ 	.byte	0x04, 0x1c
        /*002a*/ 	.short	(.L_103 - .L_102)


	//   ....[0]....
.L_102:
        /*002c*/ 	.word	0x00000a00


	//   ....[1]....
        /*0030*/ 	.word	0x00000a30


	//   ....[2]....
        /*0034*/ 	.word	0x000011f0


	//   ....[3]....
        /*0038*/ 	.word	0x00001220


	//----- nvinfo : EIATTR_CRS_STACK_SIZE
	.align		4
.L_103:
        /*003c*/ 	.byte	0x04, 0x1e
        /*003e*/ 	.short	(.L_105 - .L_104)
.L_104:
        /*0040*/ 	.word	0x00000000


	//----- nvinfo : EIATTR_CBANK_PARAM_SIZE
	.align		4
.L_105:
        /*0044*/ 	.byte	0x03, 0x19
        /*0046*/ 	.short	0x0008


	//----- nvinfo : EIATTR_PARAM_CBANK
	.align		4
        /*0048*/ 	.byte	0x04, 0x0a
        /*004a*/ 	.short	(.L_107 - .L_106)
	.align		4
.L_106:
        /*004c*/ 	.word	index@(.nv.constant0._Z8set_jetsP9PseudoJet)
        /*0050*/ 	.short	0x0380
        /*0052*/ 	.short	0x0008


	//----- nvinfo : EIATTR_SW_WAR
	.align		4
.L_107:
        /*0054*/ 	.byte	0x04, 0x36
        /*0056*/ 	.short	(.L_109 - .L_108)
.L_108:
        /*0058*/ 	.word	0x00000008
.L_109:


//--------------------- .nv.callgraph             --------------------------
	.section	.nv.callgraph,"",@"SHT_CUDA_CALLGRAPH"
	.align	4
	.sectionentsize	8
	.align		4
        /*0000*/ 	.word	0x00000000
	.align		4
        /*0004*/ 	.word	0xffffffff
	.align		4
        /*0008*/ 	.word	0x00000000
	.align		4
        /*000c*/ 	.word	0xfffffffe
	.align		4
        /*0010*/ 	.word	0x00000000
	.align		4
        /*0014*/ 	.word	0xfffffffd
	.align		4
        /*0018*/ 	.word	0x00000000
	.align		4
        /*001c*/ 	.word	0xfffffffc


//--------------------- .text._Z13reduction_minP9PseudoJetPdS1_Piiiib --------------------------
	.section	.text._Z13reduction_minP9PseudoJetPdS1_Piiiib,"ax",@progbits
	.align	128
        .global         _Z13reduction_minP9PseudoJetPdS1_Piiiib
        .type           _Z13reduction_minP9PseudoJetPdS1_Piiiib,@function
        .size           _Z13reduction_minP9PseudoJetPdS1_Piiiib,(.L_x_68 - _Z13reduction_minP9PseudoJetPdS1_Piiiib)
        .other          _Z13reduction_minP9PseudoJetPdS1_Piiiib,@"STO_CUDA_ENTRY STV_DEFAULT"
_Z13reduction_minP9PseudoJetPdS1_Piiiib:
.text._Z13reduction_minP9PseudoJetPdS1_Piiiib:
[----:B------:R-:W-:Y:S01]  /*0000*/  LDC R1, c[0x0][0x37c] ;  /* 0x0000df00ff017b82 */ /* 0x000fe20000000800 */
[----:B------:R-:W0:Y:S01]  /*0010*/  S2R R0, SR_CTAID.X ;  /* 0x0000000000007919 */ /* 0x000e220000002500 */
[----:B------:R-:W1:Y:S01]  /*0020*/  LDCU UR4, c[0x0][0x360] ;  /* 0x00006c00ff0477ac */ /* 0x000e620008000800 */
[----:B------:R-:W0:Y:S01]  /*0030*/  S2R R3, SR_TID.X ;  /* 0x0000000000037919 */ /* 0x000e220000002100 */
[----:B------:R-:W2:Y:S01]  /*0040*/  LDCU UR5, c[0x0][0x3a0] ;  /* 0x00007400ff0577ac */ /* 0x000ea20008000800 */
[----:B-1----:R-:W-:Y:S02]  /*0050*/  IMAD.U32 R4, RZ, RZ, UR4 ;  /* 0x00000004ff047e24 */ /* 0x002fe4000f8e00ff */
[----:B0-----:R-:W-:-:S05]  /*0060*/  IMAD R2, R0, UR4, R3 ;  /* 0x0000000400027c24 */ /* 0x001fca000f8e0203 */
[----:B--2---:R-:W-:-:S13]  /*0070*/  ISETP.GE.U32.AND P0, PT, R2, UR5, PT ;  /* 0x0000000502007c0c */ /* 0x004fda000bf06070 */
[----:B------:R-:W-:Y:S05]  /*0080*/  @P0 EXIT ;  /* 0x000000000000094d */ /* 0x000fea0003800000 */
[----:B------:R-:W0:Y:S01]  /*0090*/  LDCU.U8 UR4, c[0x0][0x3ac] ;  /* 0x00007580ff0477ac */ /* 0x000e220008000000 */
[----:B------:R-:W1:Y:S01]  /*00a0*/  LDC.64 R6, c[0x0][0x388] ;  /* 0x0000e200ff067b82 */ /* 0x000e620000000a00 */
[----:B------:R-:W2:Y:S01]  /*00b0*/  LDCU.64 UR8, c[0x0][0x358] ;  /* 0x00006b00ff0877ac */ /* 0x000ea20008000a00 */
[----:B------:R-:W3:Y:S01]  /*00c0*/  LDCU UR6, c[0x0][0x3a4] ;  /* 0x00007480ff0677ac */ /* 0x000ee20008000800 */
[----:B0-----:R-:W-:-:S06]  /*00d0*/  UPRMT UR4, UR4, 0x8880, URZ ;  /* 0x0000888004047896 */ /* 0x001fcc00080000ff */
[----:B------:R-:W-:Y:S01]  /*00e0*/  ISETP.NE.AND P0, PT, RZ, UR4, PT ;  /* 0x00000004ff007c0c */ /* 0x000fe2000bf05270 */
[----:B-1----:R-:W-:-:S06]  /*00f0*/  IMAD.WIDE.U32 R6, R2, 0x8, R6 ;  /* 0x0000000802067825 */ /* 0x002fcc00078e0006 */
[----:B--2---:R-:W2:Y:S06]  /*0100*/  LDG.E.64 R6, desc[UR8][R6.64] ;  /* 0x0000000806067981 */ /* 0x004eac000c1e1b00 */
[----:B------:R-:W0:Y:S02]  /*0110*/  @!P0 LDC.64 R8, c[0x0][0x398] ;  /* 0x0000e600ff088b82 */ /* 0x000e240000000a00 */
[----:B0-----:R-:W-:-:S06]  /*0120*/  @!P0 IMAD.WIDE.U32 R8, R2, 0x4, R8 ;  /* 0x0000000402088825 */ /* 0x001fcc00078e0008 */
[----:B------:R-:W4:Y:S01]  /*0130*/  @!P0 LDG.E R8, desc[UR8][R8.64] ;  /* 0x0000000808088981 */ /* 0x000f22000c1e1900 */
[----:B------:R-:W0:Y:S01]  /*0140*/  S2UR UR5, SR_CgaCtaId ;  /* 0x00000000000579c3 */ /* 0x000e220000008800 */
[----:B------:R-:W-:Y:S02]  /*0150*/  UMOV UR4, 0x400 ;  /* 0x0000040000047882 */ /* 0x000fe40000000000 */
[----:B0-----:R-:W-:-:S04]  /*0160*/  ULEA UR4, UR5, UR4, 0x18 ;  /* 0x0000000405047291 */ /* 0x001fc8000f8ec0ff */
[----:B---3--:R-:W-:Y:S02]  /*0170*/  ULEA UR5, UR6, UR4, 0x3 ;  /* 0x0000000406057291 */ /* 0x008fe4000f8e18ff */
[C---:B------:R-:W-:Y:S01]  /*0180*/  LEA R11, R3.reuse, UR4, 0x3 ;  /* 0x00000004030b7c11 */ /* 0x040fe2000f8e18ff */
[----:B------:R-:W0:Y:S03]  /*0190*/  LDCU UR6, c[0x0][0x3a0] ;  /* 0x00007400ff0677ac */ /* 0x000e260008000800 */
[----:B------:R-:W-:Y:S01]  /*01a0*/  LEA R5, R3, UR5, 0x2 ;  /* 0x0000000503057c11 */ /* 0x000fe2000f8e10ff */
[----:B------:R-:W1:Y:S01]  /*01b0*/  LDCU UR4, c[0x0][0x3a8] ;  /* 0x00007500ff0477ac */ /* 0x000e620008000800 */
[----:B--2---:R2:W-:Y:S04]  /*01c0*/  STS.64 [R11], R6 ;  /* 0x000000060b007388 */ /* 0x0045e80000000a00 */
[----:B------:R2:W-:Y:S04]  /*01d0*/  @P0 STS [R5], R2 ;  /* 0x0000000205000388 */ /* 0x0005e80000000800 */
[----:B----4-:R2:W-:Y:S01]  /*01e0*/  @!P0 STS [R5], R8 ;  /* 0x0000000805008388 */ /* 0x0105e20000000800 */
[----:B------:R-:W-:Y:S01]  /*01f0*/  BAR.SYNC.DEFER_BLOCKING 0x0 ;  /* 0x0000000000007b1d */ /* 0x000fe20000010000 */
[----:B------:R-:W-:-:S13]  /*0200*/  ISETP.GE.U32.AND P0, PT, R4, 0x2, PT ;  /* 0x000000020400780c */ /* 0x000fda0003f06070 */
[----:B012---:R-:W-:Y:S05]  /*0210*/  @!P0 BRA `(.L_x_0) ;  /* 0x0000000000cc8947 */ /* 0x007fea0003800000 */
.L_x_5:
[--C-:B------:R-:W-:Y:S01]  /*0220*/  IMAD.MOV.U32 R10, RZ, RZ, R4.reuse ;  /* 0x000000ffff0a7224 */ /* 0x100fe200078e0004 */
[----:B------:R-:W-:Y:S01]  /*0230*/  SHF.R.U32.HI R4, RZ, 0x1, R4 ;  /* 0x00000001ff047819 */ /* 0x000fe20000011604 */
[----:B------:R-:W-:Y:S04]  /*0240*/  BSSY.RECONVERGENT B0, `(.L_x_1) ;  /* 0x000002d000007945 */ /* 0x000fe80003800200 */
[----:B------:R-:W-:-:S05]  /*0250*/  IMAD.IADD R6, R2, 0x1, R4 ;  /* 0x0000000102067824 */ /* 0x000fca00078e0204 */
[----:B------:R-:W-:-:S04]  /*0260*/  ISETP.GE.U32.AND P0, PT, R6, UR6, PT ;  /* 0x0000000606007c0c */ /* 0x000fc8000bf06070 */
[----:B------:R-:W-:-:S13]  /*0270*/  ISETP.GE.U32.OR P0, PT, R3, R4, P0 ;  /* 0x000000040300720c */ /* 0x000fda0000706470 */
[----:B0-----:R-:W-:Y:S05]  /*0280*/  @P0 BRA `(.L_x_2) ;  /* 0x0000000000a00947 */ /* 0x001fea0003800000 */
[----:B------:R-:W-:Y:S01]  /*0290*/  IMAD R12, R4, 0x4, R5 ;  /* 0x00000004040c7824 */ /* 0x000fe200078e0205 */
[----:B------:R-:W-:Y:S01]  /*02a0*/  BSSY.RECONVERGENT B1, `(.L_x_3) ;  /* 0x000001c000017945 */ /* 0x000fe20003800200 */
[----:B------:R-:W-:Y:S02]  /*02b0*/  IMAD.MOV.U32 R16, RZ, RZ, 0x0 ;  /* 0x00000000ff107424 */ /* 0x000fe400078e00ff */
[----:B------:R-:W-:Y:S01]  /*02c0*/  IMAD.MOV.U32 R17, RZ, RZ, 0x3fd80000 ;  /* 0x3fd80000ff117424 */ /* 0x000fe200078e00ff */
[----:B------:R-:W0:Y:S02]  /*02d0*/  LDS R6, [R12] ;  /* 0x000000000c067984 */ /* 0x000e240000000800 */
[----:B0-----:R-:W-:-:S04]  /*02e0*/  LEA R13, R6, 0x2, 0x1 ;  /* 0x00000002060d7811 */ /* 0x001fc800078e08ff */
[----:B------:R-:W0:Y:S02]  /*02f0*/  I2F.F64 R6, R13 ;  /* 0x0000000d00067312 */ /* 0x000e240000201c00 */
[----:B0-----:R-:W-:-:S06]  /*0300*/  DADD R6, R6, 0.25 ;  /* 0x3fd0000006067429 */ /* 0x001fcc0000000000 */
[----:B------:R-:W0:Y:S04]  /*0310*/  MUFU.RSQ64H R9, R7 ;  /* 0x0000000700097308 */ /* 0x000e280000001c00 */
[----:B------:R-:W-:-:S05]  /*0320*/  VIADD R8, R7, 0xfcb00000 ;  /* 0xfcb0000007087836 */ /* 0x000fca0000000000 */
[----:B------:R-:W-:Y:S01]  /*0330*/  ISETP.GE.U32.AND P0, PT, R8, 0x7ca00000, PT ;  /* 0x7ca000000800780c */ /* 0x000fe20003f06070 */
[----:B0-----:R-:W-:-:S08]  /*0340*/  DMUL R14, R8, R8 ;  /* 0x00000008080e7228 */ /* 0x001fd00000000000 */
[----:B------:R-:W-:-:S08]  /*0350*/  DFMA R14, R6, -R14, 1 ;  /* 0x3ff00000060e742b */ /* 0x000fd0000000080e */
[----:B------:R-:W-:Y:S02]  /*0360*/  DFMA R16, R14, R16, 0.5 ;  /* 0x3fe000000e10742b */ /* 0x000fe40000000010 */
[----:B------:R-:W-:-:S08]  /*0370*/  DMUL R14, R8, R14 ;  /* 0x0000000e080e7228 */ /* 0x000fd00000000000 */
[----:B------:R-:W-:-:S08]  /*0380*/  DFMA R22, R16, R14, R8 ;  /* 0x0000000e1016722b */ /* 0x000fd00000000008 */
[----:B------:R-:W-:Y:S02]  /*0390*/  DMUL R18, R6, R22 ;  /* 0x0000001606127228 */ /* 0x000fe40000000000 */
[----:B------:R-:W-:Y:S02]  /*03a0*/  VIADD R15, R23, 0xfff00000 ;  /* 0xfff00000170f7836 */ /* 0x000fe40000000000 */
[----:B------:R-:W-:-:S04]  /*03b0*/  IMAD.MOV.U32 R14, RZ, RZ, R22 ;  /* 0x000000ffff0e7224 */ /* 0x000fc800078e0016 */
[----:B------:R-:W-:-:S08]  /*03c0*/  DFMA R16, R18, -R18, R6 ;  /* 0x800000121210722b */ /* 0x000fd00000000006 */
[----:B------:R-:W-:Y:S01]  /*03d0*/  DFMA R20, R16, R14, R18 ;  /* 0x0000000e1014722b */ /* 0x000fe20000000012 */
[----:B------:R-:W-:Y:S10]  /*03e0*/  @!P0 BRA `(.L_x_4) ;  /* 0x00000000001c8947 */ /* 0x000ff40003800000 */
[----:B------:R-:W-:Y:S01]  /*03f0*/  IMAD.MOV.U32 R20, RZ, RZ, R6 ;  /* 0x000000ffff147224 */ /* 0x000fe200078e0006 */
[----:B------:R-:W-:Y:S01]  /*0400*/  MOV R6, 0x440 ;  /* 0x0000044000067802 */ /* 0x000fe20000000f00 */
[----:B------:R-:W-:Y:S02]  /*0410*/  IMAD.MOV.U32 R14, RZ, RZ, R22 ;  /* 0x000000ffff0e7224 */ /* 0x000fe400078e0016 */
[----:B------:R-:W-:-:S07]  /*0420*/  IMAD.MOV.U32 R21, RZ, RZ, R7 ;  /* 0x000000ffff157224 */ /* 0x000fce00078e0007 */
[----:B------:R-:W-:Y:S05]  /*0430*/  CALL.REL.NOINC `($__internal_1_$__cuda_sm20_dsqrt_rn_f64_mediumpath_v1) ;  /* 0x0000002000547944 */ /* 0x000fea0003c00000 */
[----:B------:R-:W-:Y:S01]  /*0440*/  MOV R20, R8 ;  /* 0x0000000800147202 */ /* 0x000fe20000000f00 */
[----:B------:R-:W-:-:S07]  /*0450*/  IMAD.MOV.U32 R21, RZ, RZ, R9 ;  /* 0x000000ffff157224 */ /* 0x000fce00078e0009 */
.L_x_4:
[----:B------:R-:W-:Y:S05]  /*0460*/  BSYNC.RECONVERGENT B1 ;  /* 0x0000000000017941 */ /* 0x000fea0003800200 */
.L_x_3:
[----:B------:R-:W-:Y:S01]  /*0470*/  IMAD R8, R4, 0x8, R11 ;  /* 0x0000000804087824 */ /* 0x000fe200078e020b */
[----:B------:R-:W-:Y:S01]  /*0480*/  LDS.64 R6, [R11] ;  /* 0x000000000b067984 */ /* 0x000fe20000000a00 */
[----:B------:R-:W-:-:S04]  /*0490*/  DADD R20, R20, -0.5 ;  /* 0xbfe0000014147429 */ /* 0x000fc80000000000 */
[----:B------:R-:W0:Y:S06]  /*04a0*/  LDS.64 R8, [R8] ;  /* 0x0000000008087984 */ /* 0x000e2c0000000a00 */
[----:B------:R-:W1:Y:S02]  /*04b0*/  F2I.F64.CEIL R20, R20 ;  /* 0x0000001400147311 */ /* 0x000e640000309100 */
[----:B-1----:R-:W-:-:S13]  /*04c0*/  ISETP.GT.AND P0, PT, R20, UR4, PT ;  /* 0x0000000414007c0c */ /* 0x002fda000bf04270 */
[----:B0-----:R-:W-:-:S14]  /*04d0*/  DSETP.LEU.OR P0, PT, R6, R8, P0 ;  /* 0x000000080600722a */ /* 0x001fdc000070b400 */
[----:B------:R-:W-:Y:S04]  /*04e0*/  @!P0 STS.64 [R11], R8 ;  /* 0x000000080b008388 */ /* 0x000fe80000000a00 */
[----:B------:R-:W0:Y:S04]  /*04f0*/  @!P0 LDS R12, [R12] ;  /* 0x000000000c0c8984 */ /* 0x000e280000000800 */
[----:B0-----:R0:W-:Y:S02]  /*0500*/  @!P0 STS [R5], R12 ;  /* 0x0000000c05008388 */ /* 0x0011e40000000800 */
.L_x_2:
[----:B------:R-:W-:Y:S05]  /*0510*/  BSYNC.RECONVERGENT B0 ;  /* 0x0000000000007941 */ /* 0x000fea0003800200 */
.L_x_1:
[----:B------:R-:W-:Y:S01]  /*0520*/  BAR.SYNC.DEFER_BLOCKING 0x0 ;  /* 0x0000000000007b1d */ /* 0x000fe20000010000 */
[----:B------:R-:W-:-:S13]  /*0530*/  ISETP.GT.U32.AND P0, PT, R10, 0x3, PT ;  /* 0x000000030a00780c */ /* 0x000fda0003f04070 */
[----:B------:R-:W-:Y:S05]  /*0540*/  @P0 BRA `(.L_x_5) ;  /* 0xfffffffc00340947 */ /* 0x000fea000383ffff */
.L_x_0:
[----:B------:R-:W-:-:S13]  /*0550*/  ISETP.NE.AND P0, PT, R3, RZ, PT ;  /* 0x000000ff0300720c */ /* 0x000fda0003f05270 */
[----:B------:R-:W-:Y:S05]  /*0560*/  @P0 EXIT ;  /* 0x000000000000094d */ /* 0x000fea0003800000 */
[----:B------:R-:W1:Y:S01]  /*0570*/  S2UR UR6, SR_CgaCtaId ;  /* 0x00000000000679c3 */ /* 0x000e620000008800 */
[----:B------:R-:W-:Y:S01]  /*0580*/  UMOV UR4, 0x400 ;  /* 0x0000040000047882 */ /* 0x000fe20000000000 */
[----:B------:R-:W-:Y:S06]  /*0590*/  LDS R9, [UR5] ;  /* 0x00000005ff097984 */ /* 0x000fec0008000800 */
[----:B0-----:R-:W0:Y:S08]  /*05a0*/  LDC.64 R4, c[0x0][0x390] ;  /* 0x0000e400ff047b82 */ /* 0x001e300000000a00 */
[----:B------:R-:W2:Y:S01]  /*05b0*/  LDC.64 R6, c[0x0][0x398] ;  /* 0x0000e600ff067b82 */ /* 0x000ea20000000a00 */
[----:B-1----:R-:W-:Y:S01]  /*05c0*/  ULEA UR4, UR6, UR4, 0x18 ;  /* 0x0000000406047291 */ /* 0x002fe2000f8ec0ff */
[----:B0-----:R-:W-:-:S08]  /*05d0*/  IMAD.WIDE.U32 R4, R0, 0x8, R4 ;  /* 0x0000000800047825 */ /* 0x001fd000078e0004 */
[----:B------:R-:W0:Y:S02]  /*05e0*/  LDS.64 R2, [UR4] ;  /* 0x00000004ff027984 */ /* 0x000e240008000a00 */
[----:B------:R-:W1:Y:S01]  /*05f0*/  LDCU.U8 UR4, c[0x0][0x3ac] ;  /* 0x00007580ff0477ac */ /* 0x000e620008000000 */
[----:B--2---:R-:W-:Y:S01]  /*0600*/  IMAD.WIDE.U32 R6, R0, 0x4, R6 ;  /* 0x0000000400067825 */ /* 0x004fe200078e0006 */
[----:B-1----:R-:W-:-:S06]  /*0610*/  UPRMT UR4, UR4, 0x8880, URZ ;  /* 0x0000888004047896 */ /* 0x002fcc00080000ff */
[----:B------:R-:W-:Y:S01]  /*0620*/  ISETP.NE.AND P0, PT, RZ, UR4, PT ;  /* 0x00000004ff007c0c */ /* 0x000fe2000bf05270 */
[----:B0-----:R0:W-:Y:S04]  /*0630*/  STG.E.64 desc[UR8][R4.64], R2 ;  /* 0x0000000204007986 */ /* 0x0011e8000c101b08 */
[----:B------:R0:W-:Y:S08]  /*0640*/  STG.E desc[UR8][R6.64], R9 ;  /* 0x0000000906007986 */ /* 0x0001f0000c101908 */
[----:B------:R-:W-:Y:S05]  /*0650*/  @P0 EXIT ;  /* 0x000000000000094d */ /* 0x000fea0003800000 */
[----:B------:R-:W-:Y:S02]  /*0660*/  VIADD R0, R9, 0x1 ;  /* 0x0000000109007836 */ /* 0x000fe40000000000 */
[----:B0-----:R-:W-:Y:S02]  /*0670*/  IMAD.MOV.U32 R6, RZ, RZ, 0x0 ;  /* 0x00000000ff067424 */ /* 0x001fe400078e00ff */
[----:B------:R-:W-:Y:S02]  /*0680*/  IMAD.SHL.U32 R8, R0, 0x2, RZ ;  /* 0x0000000200087824 */ /* 0x000fe400078e00ff */
[----:B------:R-:W-:Y:S02]  /*0690*/  IMAD.MOV.U32 R7, RZ, RZ, 0x3fd80000 ;  /* 0x3fd80000ff077424 */ /* 0x000fe400078e00ff */
        /* <DEDUP_REMOVED lines=17> */
[----:B------:R-:W-:Y:S01]  /*07b0*/  MOV R18, R4 ;  /* 0x0000000400127202 */ /* 0x000fe20000000f00 */
[----:B------:R-:W-:Y:S01]  /*07c0*/  IMAD.MOV.U32 R17, RZ, RZ, R7 ;  /* 0x000000ffff117224 */ /* 0x000fe200078e0007 */
[----:B------:R-:W-:Y:S01]  /*07d0*/  MOV R6, 0x820 ;  /* 0x0000082000067802 */ /* 0x000fe20000000f00 */
[----:B------:R-:W-:Y:S02]  /*07e0*/  IMAD.MOV.U32 R19, RZ, RZ, R5 ;  /* 0x000000ffff137224 */ /* 0x000fe400078e0005 */
[----:B------:R-:W-:Y:S02]  /*07f0*/  IMAD.MOV.U32 R8, RZ, RZ, R2 ;  /* 0x000000ffff087224 */ /* 0x000fe400078e0002 */
[----:B------:R-:W-:-:S07]  /*0800*/  IMAD.MOV.U32 R15, RZ, RZ, R11 ;  /* 0x000000ffff0f7224 */ /* 0x000fce00078e000b */
[----:B------:R-:W-:Y:S05]  /*0810*/  CALL.REL.NOINC `($__internal_1_$__cuda_sm20_dsqrt_rn_f64_mediumpath_v1) ;  /* 0x0000001c005c7944 */ /* 0x000fea0003c00000 */
.L_x_6:
[----:B------:R-:W-:Y:S01]  /*0820*/  DADD R8, R8, -0.5 ;  /* 0xbfe0000008087429 */ /* 0x000fe20000000000 */
[----:B------:R-:W-:Y:S09]  /*0830*/  I2F.F64 R2, R0 ;  /* 0x0000000000027312 */ /* 0x000ff20000201c00 */
[----:B------:R-:W0:Y:S02]  /*0840*/  F2I.F64.CEIL R9, R8 ;  /* 0x0000000800097311 */ /* 0x000e240000309100 */
[----:B0-----:R-:W-:-:S04]  /*0850*/  VIADD R4, R9, 0xffffffff ;  /* 0xffffffff09047836 */ /* 0x001fc80000000000 */
[----:B------:R-:W-:-:S06]  /*0860*/  IMAD R4, R9, R4, RZ ;  /* 0x0000000409047224 */ /* 0x000fcc00078e02ff */
[----:B------:R-:W0:Y:S02]  /*0870*/  I2F.F64 R4, R4 ;  /* 0x0000000400047312 */ /* 0x000e240000201c00 */
[----:B0-----:R-:W-:-:S10]  /*0880*/  DFMA R2, R4, -0.5, R2 ;  /* 0xbfe000000402782b */ /* 0x001fd40000000002 */
[----:B------:R-:W0:Y:S02]  /*0890*/  F2I.F64.TRUNC R2, R2 ;  /* 0x0000000200027311 */ /* 0x000e24000030d100 */
[----:B0-----:R-:W-:-:S13]  /*08a0*/  ISETP.NE.AND P0, PT, R2, R9, PT ;  /* 0x000000090200720c */ /* 0x001fda0003f05270 */
[----:B------:R-:W-:Y:S05]  /*08b0*/  @P0 BRA `(.L_x_7) ;  /* 0x0000000000b40947 */ /* 0x000fea0003800000 */
[----:B------:R-:W0:Y:S08]  /*08c0*/  LDC R3, c[0x0][0x3a8] ;  /* 0x0000ea00ff037b82 */ /* 0x000e300000000800 */
[----:B------:R-:W0:Y:S02]  /*08d0*/  LDC.64 R4, c[0x0][0x380] ;  /* 0x0000e000ff047b82 */ /* 0x000e240000000a00 */
[----:B0-----:R-:W-:-:S04]  /*08e0*/  IMAD.WIDE R2, R3, 0x40, R4 ;  /* 0x0000004003027825 */ /* 0x001fc800078e0204 */
[----:B------:R-:W-:Y:S01]  /*08f0*/  IMAD.WIDE R4, R9, 0x40, R4 ;  /* 0x0000004009047825 */ /* 0x000fe200078e0204 */
[----:B------:R-:W2:Y:S04]  /*0900*/  LDG.E.64 R34, desc[UR8][R2.64+-0x40] ;  /* 0xffffc00802227981 */ /* 0x000ea8000c1e1b00 */
[----:B------:R-:W3:Y:S04]  /*0910*/  LDG.E.64 R36, desc[UR8][R2.64+-0x38] ;  /* 0xffffc80802247981 */ /* 0x000ee8000c1e1b00 */
[----:B------:R-:W4:Y:S04]  /*0920*/  LDG.E.U16 R26, desc[UR8][R4.64+-0x6] ;  /* 0xfffffa08041a7981 */ /* 0x000f28000c1e1500 */
[----:B------:R-:W5:Y:S04]  /*0930*/  LDG.E.U8 R0, desc[UR8][R4.64+-0x7] ;  /* 0xfffff90804007981 */ /* 0x000f68000c1e1100 */
[----:B------:R-:W5:Y:S04]  /*0940*/  LDG.E.64 R6, desc[UR8][R2.64+-0x30] ;  /* 0xffffd00802067981 */ /* 0x000f68000c1e1b00 */
        /* <DEDUP_REMOVED lines=12> */
[----:B------:R-:W5:Y:S04]  /*0a10*/  LDG.E R27, desc[UR8][R4.64+-0x4] ;  /* 0xfffffc08041b7981 */ /* 0x000f68000c1e1900 */
[----:B--2---:R4:W-:Y:S04]  /*0a20*/  STG.E.64 desc[UR8][R4.64+-0x40], R34 ;  /* 0xffffc02204007986 */ /* 0x0049e8000c101b08 */
[----:B---3--:R0:W-:Y:S01]  /*0a30*/  STG.E.64 desc[UR8][R4.64+-0x38], R36 ;  /* 0xffffc82404007986 */ /* 0x0081e2000c101b08 */
[----:B----4-:R-:W-:-:S02]  /*0a40*/  PRMT R34, R26, 0x7770, RZ ;  /* 0x000077701a227816 */ /* 0x010fc400000000ff */
[----:B------:R-:W-:Y:S01]  /*0a50*/  PRMT R35, R26, 0x7771, RZ ;  /* 0x000077711a237816 */ /* 0x000fe200000000ff */
[----:B0-----:R-:W-:-:S03]  /*0a60*/  IMAD.MOV.U32 R37, RZ, RZ, 0x1 ;  /* 0x00000001ff257424 */ /* 0x001fc600078e00ff */
[----:B------:R-:W-:Y:S02]  /*0a70*/  PRMT R26, R34, 0x3340, R35 ;  /* 0x00003340221a7816 */ /* 0x000fe40000000023 */
[----:B-----5:R-:W-:-:S04]  /*0a80*/  PRMT R35, R37, 0x3340, R0 ;  /* 0x0000334025237816 */ /* 0x020fc80000000000 */
[----:B------:R-:W-:Y:S01]  /*0a90*/  PRMT R26, R35, 0x5410, R26 ;  /* 0x00005410231a7816 */ /* 0x000fe2000000001a */
[----:B------:R-:W-:Y:S04]  /*0aa0*/  STG.E.64 desc[UR8][R4.64+-0x30], R6 ;  /* 0xffffd00604007986 */ /* 0x000fe8000c101b08 */
        /* <DEDUP_REMOVED lines=12> */
[----:B------:R-:W-:Y:S01]  /*0b70*/  STG.E.64 desc[UR8][R2.64+-0x8], R26 ;  /* 0xfffff81a02007986 */ /* 0x000fe2000c101b08 */
[----:B------:R-:W-:Y:S05]  /*0b80*/  EXIT ;  /* 0x000000000000794d */ /* 0x000fea0003800000 */
.L_x_7:
[----:B------:R-:W0:Y:S02]  /*0b90*/  LDC.64 R22, c[0x0][0x380] ;  /* 0x0000e000ff167b82 */ /* 0x000e240000000a00 */
[----:B0-----:R-:W-:-:S04]  /*0ba0*/  IMAD.WIDE R24, R9, 0x40, R22 ;  /* 0x0000004009187825 */ /* 0x001fc800078e0216 */
[----:B------:R-:W-:Y:S01]  /*0bb0*/  IMAD.WIDE R22, R2, 0x40, R22 ;  /* 0x0000004002167825 */ /* 0x000fe200078e0216 */
[----:B------:R-:W2:Y:S04]  /*0bc0*/  LDG.E.64 R20, desc[UR8][R24.64+-0x40] ;  /* 0xffffc00818147981 */ /* 0x000ea8000c1e1b00 */
[----:B------:R-:W2:Y:S02]  /*0bd0*/  LDG.E.64 R2, desc[UR8][R22.64+-0x40] ;  /* 0xffffc00816027981 */ /* 0x000ea4000c1e1b00 */
[----:B--2---:R-:W-:Y:S02]  /*0be0*/  DADD R20, R20, R2 ;  /* 0x0000000014147229 */ /* 0x004fe40000000002 */
[----:B------:R-:W2:Y:S05]  /*0bf0*/  LDG.E.64 R2, desc[UR8][R22.64+-0x38] ;  /* 0xffffc80816027981 */ /* 0x000eaa000c1e1b00 */
[----:B------:R0:W-:Y:S04]  /*0c00*/  STG.E.64 desc[UR8][R22.64+-0x40], R20 ;  /* 0xffffc01416007986 */ /* 0x0001e8000c101b08 */
[----:B------:R-:W2:Y:S02]  /*0c10*/  LDG.E.64 R18, desc[UR8][R24.64+-0x38] ;  /* 0xffffc80818127981 */ /* 0x000ea4000c1e1b00 */
[----:B--2---:R-:W-:-:S02]  /*0c20*/  DADD R18, R18, R2 ;  /* 0x0000000012127229 */ /* 0x004fc40000000002 */
[----:B------:R-:W2:Y:S05]  /*0c30*/  LDG.E.64 R2, desc[UR8][R22.64+-0x30] ;  /* 0xffffd00816027981 */ /* 0x000eaa000c1e1b00 */
[----:B------:R0:W-:Y:S04]  /*0c40*/  STG.E.64 desc[UR8][R22.64+-0x38], R18 ;  /* 0xffffc81216007986 */ /* 0x0001e8000c101b08 */
[----:B------:R-:W2:Y:S01]  /*0c50*/  LDG.E.64 R16, desc[UR8][R24.64+-0x30] ;  /* 0xffffd00818107981 */ /* 0x000ea2000c1e1b00 */
[----:B------:R-:W-:-:S02]  /*0c60*/  DMUL R14, R18, R18 ;  /* 0x00000012120e7228 */ /* 0x000fc40000000000 */
[----:B--2---:R-:W-:Y:S01]  /*0c70*/  DADD R16, R16, R2 ;  /* 0x0000000010107229 */ /* 0x004fe20000000002 */
[----:B------:R-:W2:Y:S06]  /*0c80*/  LDG.E.64 R2, desc[UR8][R22.64+-0x28] ;  /* 0xffffd80816027981 */ /* 0x000eac000c1e1b00 */
[----:B------:R0:W-:Y:S04]  /*0c90*/  STG.E.64 desc[UR8][R22.64+-0x30], R16 ;  /* 0xffffd01016007986 */ /* 0x0001e8000c101b08 */
[----:B------:R-:W2:Y:S01]  /*0ca0*/  LDG.E.64 R12, desc[UR8][R24.64+-0x28] ;  /* 0xffffd808180c7981 */ /* 0x000ea2000c1e1b00 */
[----:B------:R-:W-:Y:S01]  /*0cb0*/  DFMA R14, R20, R20, R14 ;  /* 0x00000014140e722b */ /* 0x000fe2000000000e */
[----:B------:R-:W-:Y:S02]  /*0cc0*/  BSSY.RECONVERGENT B0, `(.L_x_8) ;  /* 0x0000083000007945 */ /* 0x000fe40003800200 */
[----:B------:R0:W-:Y:S04]  /*0cd0*/  STG.E.U8 desc[UR8][R22.64+-0x8], RZ ;  /* 0xfffff8ff16007986 */ /* 0x0001e8000c101108 */
[----:B------:R0:W-:Y:S01]  /*0ce0*/  STG.E.64 desc[UR8][R22.64+-0x20], R14 ;  /* 0xffffe00e16007986 */ /* 0x0001e2000c101b08 */
[----:B------:R-:W-:-:S14]  /*0cf0*/  DSETP.NEU.AND P0, PT, R14, RZ, PT ;  /* 0x000000ff0e00722a */ /* 0x000fdc0003f0d000 */
[----:B------:R0:W-:Y:S01]  /*0d00*/  @!P0 STG.E.64 desc[UR8][R22.64+-0x18], RZ ;  /* 0xffffe8ff16008986 */ /* 0x0001e2000c101b08 */
[----:B--2---:R-:W-:Y:S01]  /*0d10*/  DADD R12, R12, R2 ;  /* 0x000000000c0c7229 */ /* 0x004fe20000000002 */
[----:B------:R-:W-:-:S06]  /*0d20*/  @!P0 CS2R R2, SRZ ;  /* 0x0000000000028805 */ /* 0x000fcc000001ff00 */
[----:B------:R0:W-:Y:S01]  /*0d30*/  STG.E.64 desc[UR8][R22.64+-0x28], R12 ;  /* 0xffffd80c16007986 */ /* 0x0001e2000c101b08 */
[----:B------:R-:W-:Y:S05]  /*0d40*/  @!P0 BRA `(.L_x_9) ;  /* 0x0000000400e88947 */ /* 0x000fea0003800000 */
[----:B------:R-:W-:Y:S01]  /*0d50*/  DADD R6, -RZ, |R18| ;  /* 0x00000000ff067229 */ /* 0x000fe20000000512 */
[----:B------:R-:W-:Y:S01]  /*0d60*/  IMAD.MOV.U32 R2, RZ, RZ, 0x1 ;  /* 0x00000001ff027424 */ /* 0x000fe200078e00ff */
[--C-:B------:R-:W-:Y:S01]  /*0d70*/  DADD R8, -RZ, |R20|.reuse ;  /* 0x00000000ff087229 */ /* 0x100fe20000000514 */
[----:B------:R-:W-:Y:S01]  /*0d80*/  BSSY.RECONVERGENT B1, `(.L_x_10) ;  /* 0x000001b000017945 */ /* 0x000fe20003800200 */
[----:B------:R-:W-:-:S08]  /*0d90*/  DSETP.GT.AND P1, PT, |R18|, |R20|, PT ;  /* 0x400000141200722a */ /* 0x000fd00003f24200 */
[----:B------:R-:W-:Y:S02]  /*0da0*/  FSEL R11, R7, R9, P1 ;  /* 0x00000009070b7208 */ /* 0x000fe40000800000 */
[----:B------:R-:W-:Y:S02]  /*0db0*/  FSEL R10, R6, R8, P1 ;  /* 0x00000008060a7208 */ /* 0x000fe40000800000 */
[----:B------:R-:W1:Y:S01]  /*0dc0*/  MUFU.RCP64H R3, R11 ;  /* 0x0000000b00037308 */ /* 0x000e620000001800 */
[----:B------:R-:W-:Y:S02]  /*0dd0*/  FSEL R8, R8, R6, P1 ;  /* 0x0000000608087208 */ /* 0x000fe40000800000 */
[----:B------:R-:W-:-:S04]  /*0de0*/  FSEL R9, R9, R7, P1 ;  /* 0x0000000709097208 */ /* 0x000fc80000800000 */
[----:B------:R-:W-:Y:S01]  /*0df0*/  FSETP.GEU.AND P2, PT, |R9|, 6.5827683646048100446e-37, PT ;  /* 0x036000000900780b */ /* 0x000fe20003f4e200 */
[----:B-1----:R-:W-:-:S08]  /*0e00*/  DFMA R4, -R10, R2, 1 ;  /* 0x3ff000000a04742b */ /* 0x002fd00000000102 */
[----:B------:R-:W-:-:S08]  /*0e10*/  DFMA R4, R4, R4, R4 ;  /* 0x000000040404722b */ /* 0x000fd00000000004 */
[----:B------:R-:W-:-:S08]  /*0e20*/  DFMA R4, R2, R4, R2 ;  /* 0x000000040204722b */ /* 0x000fd00000000002 */
[----:B------:R-:W-:-:S08]  /*0e30*/  DFMA R2, -R10, R4, 1 ;  /* 0x3ff000000a02742b */ /* 0x000fd00000000104 */
[----:B------:R-:W-:-:S08]  /*0e40*/  DFMA R2, R4, R2, R4 ;  /* 0x000000020402722b */ /* 0x000fd00000000004 */
[----:B------:R-:W-:-:S08]  /*0e50*/  DMUL R4, R2, R8 ;  /* 0x0000000802047228 */ /* 0x000fd00000000000 */
[----:B------:R-:W-:-:S08]  /*0e60*/  DFMA R6, -R10, R4, R8 ;  /* 0x000000040a06722b */ /* 0x000fd00000000108 */
[----:B------:R-:W-:-:S10]  /*0e70*/  DFMA R2, R2, R6, R4 ;  /* 0x000000060202722b */ /* 0x000fd40000000004 */
[----:B------:R-:W-:-:S05]  /*0e80*/  FFMA R0, RZ, R11, R3 ;  /* 0x0000000bff007223 */ /* 0x000fca0000000003 */
[----:B------:R-:W-:-:S13]  /*0e90*/  FSETP.GT.AND P0, PT, |R0|, 1.469367938527859385e-39, PT ;  /* 0x001000000000780b */ /* 0x000fda0003f04200 */
[----:B------:R-:W-:Y:S05]  /*0ea0*/  @P0 BRA P2, `(.L_x_11) ;  /* 0x0000000000200947 */ /* 0x000fea0001000000 */
[----:B------:R-:W-:Y:S01]  /*0eb0*/  IMAD.MOV.U32 R2, RZ, RZ, R8 ;  /* 0x000000ffff027224 */ /* 0x000fe200078e0008 */
[----:B------:R-:W-:Y:S01]  /*0ec0*/  MOV R0, 0xf10 ;  /* 0x00000f1000007802 */ /* 0x000fe20000000f00 */
[----:B------:R-:W-:Y:S02]  /*0ed0*/  IMAD.MOV.U32 R27, RZ, RZ, R9 ;  /* 0x000000ffff1b7224 */ /* 0x000fe400078e0009 */
[----:B------:R-:W-:Y:S02]  /*0ee0*/  IMAD.MOV.U32 R4, RZ, RZ, R10 ;  /* 0x000000ffff047224 */ /* 0x000fe400078e000a */
[----:B------:R-:W-:-:S07]  /*0ef0*/  IMAD.MOV.U32 R7, RZ, RZ, R11 ;  /* 0x000000ffff077224 */ /* 0x000fce00078e000b */
[----:B0-----:R-:W-:Y:S05]  /*0f00*/  CALL.REL.NOINC `($__internal_0_$__cuda_sm20_div_rn_f64_full) ;  /* 0x0000001000207944 */ /* 0x001fea0003c00000 */
[----:B------:R-:W-:Y:S01]  /*0f10*/  IMAD.MOV.U32 R2, RZ, RZ, R4 ;  /* 0x000000ffff027224 */ /* 0x000fe200078e0004 */
[----:B------:R-:W-:-:S07]  /*0f20*/  MOV R3, R5 ;  /* 0x0000000500037202 */ /* 0x000fce0000000f00 */
.L_x_11:
[----:B------:R-:W-:Y:S05]  /*0f30*/  BSYNC.RECONVERGENT B1 ;  /* 0x0000000000017941 */ /* 0x000fea0003800200 */
.L_x_10:
[----:B------:R-:W-:Y:S01]  /*0f40*/  DMUL R4, R2, R2 ;  /* 0x0000000202047228 */ /* 0x000fe20000000000 */
[----:B------:R-:W-:Y:S01]  /*0f50*/  IMAD.MOV.U32 R6, RZ, RZ, -0x2449a4b7 ;  /* 0xdbb65b49ff067424 */ /* 0x000fe200078e00ff */
[----:B------:R-:W-:Y:S01]  /*0f60*/  UMOV UR4, 0x2a25ff7e ;  /* 0x2a25ff7e00047882 */ /* 0x000fe20000000000 */
[----:B------:R-:W-:Y:S01]  /*0f70*/  IMAD.MOV.U32 R7, RZ, RZ, 0x3f2d3b63 ;  /* 0x3f2d3b63ff077424 */ /* 0x000fe200078e00ff */
[----:B------:R-:W-:Y:S01]  /*0f80*/  UMOV UR5, 0x3ef53e1d ;  /* 0x3ef53e1d00057882 */ /* 0x000fe20000000000 */
[----:B------:R-:W-:Y:S01]  /*0f90*/  ISETP.GE.AND P2, PT, R21, RZ, PT ;  /* 0x000000ff1500720c */ /* 0x000fe20003f46270 */
[----:B------:R-:W-:-:S03]  /*0fa0*/  DSETP.NEU.AND P3, PT, R10, RZ, PT ;  /* 0x000000ff0a00722a */ /* 0x000fc60003f6d000 */
[----:B------:R-:W-:Y:S01]  /*0fb0*/  DFMA R6, R4, -UR4, R6 ;  /* 0x8000000404067c2b */ /* 0x000fe20008000006 */
[----:B------:R-:W-:Y:S01]  /*0fc0*/  UMOV UR4, 0x8dde082e ;  /* 0x8dde082e00047882 */ /* 0x000fe20000000000 */
[----:B------:R-:W-:Y:S01]  /*0fd0*/  UMOV UR5, 0x3f531278 ;  /* 0x3f53127800057882 */ /* 0x000fe20000000000 */
[----:B------:R-:W-:-:S05]  /*0fe0*/  @P1 PLOP3.LUT P0, PT, P2, PT, PT, 0x80, 0x8 ;  /* 0x000000000008181c */ /* 0x000fca000170f070 */
[----:B------:R-:W-:Y:S01]  /*0ff0*/  DFMA R6, R4, R6, -UR4 ;  /* 0x8000000404067e2b */ /* 0x000fe20008000006 */
[----:B------:R-:W-:Y:S01]  /*1000*/  UMOV UR4, 0xc8249315 ;  /* 0xc824931500047882 */ /* 0x000fe20000000000 */
[----:B------:R-:W-:-:S06]  /*1010*/  UMOV UR5, 0x3f6f9690 ;  /* 0x3f6f969000057882 */ /* 0x000fcc0000000000 */
[----:B------:R-:W-:Y:S01]  /*1020*/  DFMA R6, R4, R6, UR4 ;  /* 0x0000000404067e2b */ /* 0x000fe20008000006 */
[----:B------:R-:W-:Y:S01]  /*1030*/  UMOV UR4, 0xabc7cf0d ;  /* 0xabc7cf0d00047882 */ /* 0x000fe20000000000 */
[----:B------:R-:W-:-:S06]  /*1040*/  UMOV UR5, 0x3f82cf5a ;  /* 0x3f82cf5a00057882 */ /* 0x000fcc0000000000 */
        /* <DEDUP_REMOVED lines=42> */
[----:B------:R-:W-:-:S08]  /*12f0*/  DFMA R6, R4, R6, -UR4 ;  /* 0x8000000404067e2b */ /* 0x000fd00008000006 */
[----:B------:R-:W-:Y:S01]  /*1300*/  DMUL R6, R4, R6 ;  /* 0x0000000604067228 */ /* 0x000fe20000000000 */
[----:B------:R-:W-:Y:S02]  /*1310*/  @!P1 IMAD.MOV.U32 R4, RZ, RZ, 0x54442d18 ;  /* 0x54442d18ff049424 */ /* 0x000fe400078e00ff */
[----:B------:R-:W-:-:S05]  /*1320*/  @!P1 IMAD.MOV.U32 R5, RZ, RZ, 0x400921fb ;  /* 0x400921fbff059424 */ /* 0x000fca00078e00ff */
[----:B------:R-:W-:Y:S01]  /*1330*/  DFMA R8, R6, R2, R2 ;  /* 0x000000020608722b */ /* 0x000fe20000000002 */
[----:B------:R-:W-:Y:S02]  /*1340*/  @P1 IMAD.MOV.U32 R6, RZ, RZ, 0x54442d18 ;  /* 0x54442d18ff061424 */ /* 0x000fe400078e00ff */
[----:B------:R-:W-:-:S05]  /*1350*/  @P1 IMAD.MOV.U32 R7, RZ, RZ, 0x3ff921fb ;  /* 0x3ff921fbff071424 */ /* 0x000fca00078e00ff */
[----:B------:R-:W-:Y:S02]  /*1360*/  @P1 DADD R2, -RZ, -R8 ;  /* 0x00000000ff021229 */ /* 0x000fe40000000908 */
[----:B------:R-:W-:-:S08]  /*1370*/  @!P1 DADD R4, -R8, R4 ;  /* 0x0000000008049229 */ /* 0x000fd00000000104 */
[----:B------:R-:W-:Y:S02]  /*1380*/  @P1 FSEL R2, R8, R2, !P0 ;  /* 0x0000000208021208 */ /* 0x000fe40004000000 */
[----:B------:R-:W-:Y:S02]  /*1390*/  @P1 FSEL R3, R9, R3, !P0 ;  /* 0x0000000309031208 */ /* 0x000fe40004000000 */
[----:B------:R-:W-:-:S04]  /*13a0*/  @!P1 PLOP3.LUT P0, PT, P2, PT, PT, 0x80, 0x8 ;  /* 0x000000000008981c */ /* 0x000fc8000170f070 */
[----:B------:R-:W-:Y:S01]  /*13b0*/  @P1 DADD R2, R2, R6 ;  /* 0x0000000002021229 */ /* 0x000fe20000000006 */
[----:B------:R-:W-:-:S05]  /*13c0*/  @P3 IMAD.MOV.U32 R7, RZ, RZ, 0x7f3321d2 ;  /* 0x7f3321d2ff073424 */ /* 0x000fca00078e00ff */
[----:B------:R-:W-:Y:S01]  /*13d0*/  @!P1 FSEL R3, R5, R9, !P0 ;  /* 0x0000000905039208 */ /* 0x000fe20004000000 */
[----:B------:R-:W-:Y:S01]  /*13e0*/  @P3 IMAD.MOV.U32 R9, RZ, RZ, 0x4002d97c ;  /* 0x4002d97cff093424 */ /* 0x000fe200078e00ff */
[----:B------:R-:W-:Y:S01]  /*13f0*/  @!P1 FSEL R2, R4, R8, !P0 ;  /* 0x0000000804029208 */ /* 0x000fe20004000000 */
[C-C-:B------:R-:W-:Y:S01]  /*1400*/  @P3 DSETP.NEU.AND P1, PT, |R20|.reuse, |R18|.reuse, PT ;  /* 0x400000121400322a */ /* 0x140fe20003f2d200 */
[----:B------:R-:W-:Y:S01]  /*1410*/  @P3 FSEL R7, R7, 3.37028055040000000000e+12, !P0 ;  /* 0x54442d1807073808 */ /* 0x000fe20004000000 */
[----:B0-----:R-:W-:Y:S01]  /*1420*/  DADD R20, |R20|, |R18| ;  /* 0x0000000014147229 */ /* 0x001fe20000000612 */
[----:B------:R-:W-:Y:S02]  /*1430*/  @P3 FSEL R9, R9, 1.8213495016098022461, !P0 ;  /* 0x3fe921fb09093808 */ /* 0x000fe40004000000 */
[----:B------:R-:W-:Y:S02]  /*1440*/  @!P3 FSEL R5, RZ, 2.1426990032196044922, P0 ;  /* 0x400921fbff05b808 */ /* 0x000fe40000000000 */
[----:B------:R-:W-:-:S02]  /*1450*/  @P3 FSEL R3, R9, R3, !P1 ;  /* 0x0000000309033208 */ /* 0x000fc40004800000 */
[----:B------:R-:W-:Y:S02]  /*1460*/  @P3 FSEL R0, R7, R2, !P1 ;  /* 0x0000000207003208 */ /* 0x000fe40004800000 */
[----:B------:R-:W-:Y:S01]  /*1470*/  @!P3 FSEL R4, RZ, 3.37028055040000000000e+12, P0 ;  /* 0x54442d18ff04b808 */ /* 0x000fe20000000000 */
[----:B------:R-:W-:Y:S01]  /*1480*/  @P3 IMAD.MOV.U32 R5, RZ, RZ, R3 ;  /* 0x000000ffff053224 */ /* 0x000fe200078e0003 */
[----:B------:R-:W-:Y:S01]  /*1490*/  DSETP.NAN.AND P0, PT, R20, R20, PT ;  /* 0x000000141400722a */ /* 0x000fe20003f08000 */
[----:B------:R-:W-:-:S03]  /*14a0*/  @P3 IMAD.MOV.U32 R4, RZ, RZ, R0 ;  /* 0x000000ffff043224 */ /* 0x000fc600078e0000 */
[----:B------:R-:W-:Y:S02]  /*14b0*/  LOP3.LUT R19, R5, 0x80000000, R19, 0xb8, !PT ;  /* 0x8000000005137812 */ /* 0x000fe400078eb813 */
[----:B------:R-:W-:Y:S02]  /*14c0*/  FSEL R2, R20, R4, P0 ;  /* 0x0000000414027208 */ /* 0x000fe40000000000 */
[----:B------:R-:W-:-:S05]  /*14d0*/  FSEL R3, R21, R19, P0 ;  /* 0x0000001315037208 */ /* 0x000fca0000000000 */
[----:B------:R1:W-:Y:S02]  /*14e0*/  STG.E.64 desc[UR8][R22.64+-0x18], R2 ;  /* 0xffffe80216007986 */ /* 0x0003e4000c101b08 */
.L_x_9:
[----:B------:R-:W-:Y:S05]  /*14f0*/  BSYNC.RECONVERGENT B0 ;  /* 0x0000000000007941 */ /* 0x000fea0003800200 */
.L_x_8:
[----:B------:R-:W-:Y:S01]  /*1500*/  UMOV UR4, 0x54442d18 ;  /* 0x54442d1800047882 */ /* 0x000fe20000000000 */
[----:B------:R-:W-:Y:S01]  /*1510*/  UMOV UR5, 0x401921fb ;  /* 0x401921fb00057882 */ /* 0x000fe20000000000 */
[C---:B------:R-:W-:Y:S01]  /*1520*/  DSETP.GEU.AND P0, PT, R2.reuse, RZ, PT ;  /* 0x000000ff0200722a */ /* 0x040fe20003f0e000 */
[----:B------:R-:W-:Y:S01]  /*1530*/  BSSY.RECONVERGENT B0, `(.L_x_12) ;  /* 0x0000091000007945 */ /* 0x000fe20003800200 */
[----:B------:R-:W-:-:S10]  /*1540*/  DADD R4, R2, UR4 ;  /* 0x0000000402047e29 */ /* 0x000fd40008000000 */
[----:B------:R-:W-:Y:S02]  /*1550*/  FSEL R6, R4, R2, !P0 ;  /* 0x0000000204067208 */ /* 0x000fe40004000000 */
[----:B------:R-:W-:-:S06]  /*1560*/  FSEL R7, R5, R3, !P0 ;  /* 0x0000000305077208 */ /* 0x000fcc0004000000 */
[C---:B------:R-:W-:Y:S02]  /*1570*/  DSETP.GE.AND P0, PT, R6.reuse, UR4, PT ;  /* 0x0000000406007e2a */ /* 0x040fe4000bf06000 */
[----:B------:R-:W-:-:S04]  /*1580*/  DADD R4, R6, -UR4 ;  /* 0x8000000406047e29 */ /* 0x000fc80008000000 */
[----:B------:R-:W-:-:S06]  /*1590*/  DSETP.LT.OR P1, PT, R2, RZ, P0 ;  /* 0x000000ff0200722a */ /* 0x000fcc0000721400 */
[----:B-1----:R-:W-:Y:S02]  /*15a0*/  FSEL R2, R4, R6, P0 ;  /* 0x0000000604027208 */ /* 0x002fe40000000000 */
[----:B------:R-:W-:Y:S01]  /*15b0*/  FSEL R3, R5, R7, P0 ;  /* 0x0000000705037208 */ /* 0x000fe20000000000 */
[----:B------:R-:W-:-:S05]  /*15c0*/  DSETP.NEU.AND P0, PT, R14, RZ, PT ;  /* 0x000000ff0e00722a */ /* 0x000fca0003f0d000 */
[----:B------:R1:W-:Y:S01]  /*15d0*/  @P1 STG.E.64 desc[UR8][R22.64+-0x18], R2 ;  /* 0xffffe80216001986 */ /* 0x0003e2000c101b08 */
[----:B------:R-:W-:-:S14]  /*15e0*/  DSETP.NEU.OR P0, PT, R12, |R16|, P0 ;  /* 0x400000100c00722a */ /* 0x000fdc000070d400 */
[----:B-1----:R-:W-:Y:S05]  /*15f0*/  @P0 BRA `(.L_x_13) ;  /* 0x0000000000180947 */ /* 0x002fea0003800000 */
[C---:B------:R-:W-:Y:S02]  /*1600*/  DSETP.GE.AND P0, PT, R16.reuse, RZ, PT ;  /* 0x000000ff1000722a */ /* 0x040fe40003f06000 */
[----:B0-----:R-:W-:-:S12]  /*1610*/  DADD R16, |R16|, 100000 ;  /* 0x40f86a0010107429 */ /* 0x001fd80000000200 */
[----:B------:R-:W-:Y:S01]  /*1620*/  @!P0 DADD R2, -RZ, -R16 ;  /* 0x00000000ff028229 */ /* 0x000fe20000000910 */
[----:B------:R0:W-:Y:S06]  /*1630*/  @P0 STG.E.64 desc[UR8][R22.64+-0x10], R16 ;  /* 0xfffff01016000986 */ /* 0x0001ec000c101b08 */
[----:B------:R0:W-:Y:S01]  /*1640*/  @!P0 STG.E.64 desc[UR8][R22.64+-0x10], R2 ;  /* 0xfffff00216008986 */ /* 0x0001e2000c101b08 */
[----:B------:R-:W-:Y:S05]  /*1650*/  BRA `(.L_x_14) ;  /* 0x0000000400f87947 */ /* 0x000fea0003800000 */
.L_x_13:
[C-C-:B------:R-:W-:Y:S01]  /*1660*/  DADD R4, |R16|.reuse, R12.reuse ;  /* 0x0000000010047229 */ /* 0x140fe2000000020c */
[----:B------:R-:W-:Y:S01]  /*1670*/  IMAD.MOV.U32 R6, RZ, RZ, 0x1 ;  /* 0x00000001ff067424 */ /* 0x000fe200078e00ff */
[C-C-:B------:R-:W-:Y:S01]  /*1680*/  DADD R2, R16.reuse, R12.reuse ;  /* 0x0000000010027229 */ /* 0x140fe2000000000c */
[----:B------:R-:W-:Y:S01]  /*1690*/  IMAD.MOV.U32 R0, RZ, RZ, RZ ;  /* 0x000000ffff007224 */ /* 0x000fe200078e00ff */
[----:B0-----:R-:W-:Y:S01]  /*16a0*/  DADD R12, -R16, R12 ;  /* 0x00000000100c7229 */ /* 0x001fe2000000010c */
[----:B------:R-:W-:Y:S03]  /*16b0*/  BSSY.RECONVERGENT B1, `(.L_x_15) ;  /* 0x000001f000017945 */ /* 0x000fe60003800200 */
[----:B------:R-:W-:-:S04]  /*16c0*/  DMUL R4, R4, R4 ;  /* 0x0000000404047228 */ /* 0x000fc80000000000 */
[----:B------:R-:W-:Y:S02]  /*16d0*/  DFMA R2, R2, R12, -R14 ;  /* 0x0000000c0202722b */ /* 0x000fe4000000080e */
[----:B------:R-:W0:Y:S06]  /*16e0*/  MUFU.RCP64H R7, R5 ;  /* 0x0000000500077308 */ /* 0x000e2c0000001800 */
[----:B------:R-:W-:-:S06]  /*16f0*/  DSETP.MAX.AND P0, P1, RZ, R2, PT ;  /* 0x00000002ff00722a */ /* 0x000fcc000390f000 */
[----:B------:R-:W-:Y:S01]  /*1700*/  FSEL R11, R0, R3, P0 ;  /* 0x00000003000b7208 */ /* 0x000fe20000000000 */
[----:B0-----:R-:W-:-:S07]  /*1710*/  DFMA R8, -R4, R6, 1 ;  /* 0x3ff000000408742b */ /* 0x001fce0000000106 */
[----:B------:R-:W-:Y:S01]  /*1720*/  @P1 LOP3.LUT R11, R3, 0x80000, RZ, 0xfc, !PT ;  /* 0x00080000030b1812 */ /* 0x000fe200078efcff */
[----:B------:R-:W-:-:S04]  /*1730*/  DFMA R8, R8, R8, R8 ;  /* 0x000000080808722b */ /* 0x000fc80000000008 */
[----:B------:R-:W-:-:S04]  /*1740*/  IMAD.MOV.U32 R3, RZ, RZ, R11 ;  /* 0x000000ffff037224 */ /* 0x000fc800078e000b */
[----:B------:R-:W-:Y:S01]  /*1750*/  DFMA R8, R6, R8, R6 ;  /* 0x000000080608722b */ /* 0x000fe20000000006 */
[----:B------:R-:W-:Y:S01]  /*1760*/  MOV R7, R2 ;  /* 0x0000000200077202 */ /* 0x000fe20000000f00 */
[----:B------:R-:W-:-:S05]  /*1770*/  IMAD.MOV.U32 R2, RZ, RZ, RZ ;  /* 0x000000ffff027224 */ /* 0x000fca00078e00ff */
[----:B------:R-:W-:Y:S01]  /*1780*/  SEL R2, R2, R7, P0 ;  /* 0x0000000702027207 */ /* 0x000fe20000000000 */
[----:B------:R-:W-:-:S05]  /*1790*/  DFMA R6, -R4, R8, 1 ;  /* 0x3ff000000406742b */ /* 0x000fca0000000108 */
[----:B------:R-:W-:-:S03]  /*17a0*/  DADD R14, R14, R2 ;  /* 0x000000000e0e7229 */ /* 0x000fc60000000002 */
[----:B------:R-:W-:-:S07]  /*17b0*/  DFMA R6, R8, R6, R8 ;  /* 0x000000060806722b */ /* 0x000fce0000000008 */
[----:B------:R-:W-:Y:S01]  /*17c0*/  FSETP.GEU.AND P1, PT, |R15|, 6.5827683646048100446e-37, PT ;  /* 0x036000000f00780b */ /* 0x000fe20003f2e200 */
        /* <DEDUP_REMOVED lines=9> */
[----:B------:R-:W-:-:S07]  /*1860*/  IMAD.MOV.U32 R7, RZ, RZ, R5 ;  /* 0x000000ffff077224 */ /* 0x000fce00078e0005 */
[----:B------:R-:W-:Y:S05]  /*1870*/  CALL.REL.NOINC `($__internal_0_$__cuda_sm20_div_rn_f64_full) ;  /* 0x0000000400c47944 */ /* 0x000fea0003c00000 */
[----:B------:R-:W-:Y:S02]  /*1880*/  IMAD.MOV.U32 R2, RZ, RZ, R4 ;  /* 0x000000ffff027224 */ /* 0x000fe400078e0004 */
[----:B------:R-:W-:-:S07]  /*1890*/  IMAD.MOV.U32 R3, RZ, RZ, R5 ;  /* 0x000000ffff037224 */ /* 0x000fce00078e0005 */
.L_x_16:
[----:B------:R-:W-:Y:S05]  /*18a0*/  BSYNC.RECONVERGENT B1 ;  /* 0x0000000000017941 */ /* 0x000fea0003800200 */
.L_x_15:
[----:B------:R-:W-:Y:S01]  /*18b0*/  ISETP.GT.AND P0, PT, R3, 0xfffff, PT ;  /* 0x000fffff0300780c */ /* 0x000fe20003f04270 */
[----:B------:R-:W-:Y:S01]  /*18c0*/  IMAD.MOV.U32 R4, RZ, RZ, R2 ;  /* 0x000000ffff047224 */ /* 0x000fe200078e0002 */
[----:B------:R-:W-:Y:S01]  /*18d0*/  BSSY.RECONVERGENT B1, `(.L_x_17) ;  /* 0x0000051000017945 */ /* 0x000fe20003800200 */
[----:B------:R-:W-:-:S10]  /*18e0*/  IMAD.MOV.U32 R5, RZ, RZ, R3 ;  /* 0x000000ffff057224 */ /* 0x000fd400078e0003 */
[----:B------:R-:W-:-:S10]  /*18f0*/  @!P0 DMUL R4, R4, 1.80143985094819840000e+16 ;  /* 0x4350000004048828 */ /* 0x000fd40000000000 */
[----:B------:R-:W-:Y:S02]  /*1900*/  @!P0 IMAD.MOV.U32 R3, RZ, RZ, R5 ;  /* 0x000000ffff038224 */ /* 0x000fe400078e0005 */
[----:B------:R-:W-:-:S03]  /*1910*/  @!P0 IMAD.MOV.U32 R2, RZ, RZ, R4 ;  /* 0x000000ffff028224 */ /* 0x000fc600078e0004 */
[----:B------:R-:W-:-:S04]  /*1920*/  IADD3 R0, PT, PT, R3, -0x1, RZ ;  /* 0xffffffff03007810 */ /* 0x000fc80007ffe0ff */
[----:B------:R-:W-:Y:S01]  /*1930*/  ISETP.GT.U32.AND P1, PT, R0, 0x7feffffe, PT ;  /* 0x7feffffe0000780c */ /* 0x000fe20003f24070 */
[----:B------:R-:W-:Y:S02]  /*1940*/  IMAD.MOV.U32 R0, RZ, RZ, -0x3ff ;  /* 0xfffffc01ff007424 */ /* 0x000fe400078e00ff */
[----:B------:R-:W-:-:S10]  /*1950*/  @!P0 IMAD.MOV.U32 R0, RZ, RZ, -0x435 ;  /* 0xfffffbcbff008424 */ /* 0x000fd400078e00ff */
[----:B------:R-:W-:Y:S05]  /*1960*/  @P1 BRA `(.L_x_18) ;  /* 0x0000000400041947 */ /* 0x000fea0003800000 */
[----:B------:R-:W-:Y:S01]  /*1970*/  LOP3.LUT R4, R3, 0xfffff, RZ, 0xc0, !PT ;  /* 0x000fffff03047812 */ /* 0x000fe200078ec0ff */
[----:B------:R-:W-:Y:S01]  /*1980*/  IMAD.MOV.U32 R6, RZ, RZ, RZ ;  /* 0x000000ffff067224 */ /* 0x000fe200078e00ff */
[----:B------:R-:W-:Y:S01]  /*1990*/  UMOV UR4, 0x3ae80f1e ;  /* 0x3ae80f1e00047882 */ /* 0x000fe20000000000 */
[----:B------:R-:W-:Y:S01]  /*19a0*/  IMAD.MOV.U32 R14, RZ, RZ, -0x748574fc ;  /* 0x8b7a8b04ff0e7424 */ /* 0x000fe200078e00ff */
[----:B------:R-:W-:Y:S01]  /*19b0*/  LOP3.LUT R5, R4, 0x3ff00000, RZ, 0xfc, !PT ;  /* 0x3ff0000004057812 */ /* 0x000fe200078efcff */
[----:B------:R-:W-:Y:S01]  /*19c0*/  IMAD.MOV.U32 R4, RZ, RZ, R2 ;  /* 0x000000ffff047224 */ /* 0x000fe200078e0002 */
[----:B------:R-:W-:Y:S01]  /*19d0*/  UMOV UR5, 0x3eb1380b ;  /* 0x3eb1380b00057882 */ /* 0x000fe20000000000 */
[----:B------:R-:W-:Y:S01]  /*19e0*/  IMAD.MOV.U32 R15, RZ, RZ, 0x3ed0ee25 ;  /* 0x3ed0ee25ff0f7424 */ /* 0x000fe200078e00ff */
[----:B------:R-:W-:Y:S01]  /*19f0*/  ISETP.GE.U32.AND P0, PT, R5, 0x3ff6a09f, PT ;  /* 0x3ff6a09f0500780c */ /* 0x000fe20003f06070 */
[----:B------:R-:W-:Y:S01]  /*1a00*/  IMAD.MOV.U32 R19, RZ, RZ, 0x43300000 ;  /* 0x43300000ff137424 */ /* 0x000fe200078e00ff */
[----:B------:R-:W-:Y:S01]  /*1a10*/  LEA.HI R0, R3, R0, RZ, 0xc ;  /* 0x0000000003007211 */ /* 0x000fe200078f60ff */
[----:B------:R-:W-:Y:S01]  /*1a20*/  UMOV UR6, 0x80000000 ;  /* 0x8000000000067882 */ /* 0x000fe20000000000 */
[----:B------:R-:W-:-:S09]  /*1a30*/  UMOV UR7, 0x43300000 ;  /* 0x4330000000077882 */ /* 0x000fd20000000000 */
[----:B------:R-:W-:Y:S02]  /*1a40*/  @P0 VIADD R7, R5, 0xfff00000 ;  /* 0xfff0000005070836 */ /* 0x000fe40000000000 */
[----:B------:R-:W-:Y:S02]  /*1a50*/  @P0 VIADD R0, R0, 0x1 ;  /* 0x0000000100000836 */ /* 0x000fe40000000000 */
[----:B------:R-:W-:-:S03]  /*1a60*/  @P0 IMAD.MOV.U32 R5, RZ, RZ, R7 ;  /* 0x000000ffff050224 */ /* 0x000fc600078e0007 */
[----:B------:R-:W-:-:S03]  /*1a70*/  LOP3.LUT R18, R0, 0x80000000, RZ, 0x3c, !PT ;  /* 0x8000000000127812 */ /* 0x000fc600078e3cff */
[C---:B------:R-:W-:Y:S02]  /*1a80*/  DADD R12, R4.reuse, 1 ;  /* 0x3ff00000040c7429 */ /* 0x040fe40000000000 */
[----:B------:R-:W-:-:S04]  /*1a90*/  DADD R4, R4, -1 ;  /* 0xbff0000004047429 */ /* 0x000fc80000000000 */
[----:B------:R-:W0:Y:S02]  /*1aa0*/  MUFU.RCP64H R7, R13 ;  /* 0x0000000d00077308 */ /* 0x000e240000001800 */
[----:B0-----:R-:W-:-:S08]  /*1ab0*/  DFMA R8, -R12, R6, 1 ;  /* 0x3ff000000c08742b */ /* 0x001fd00000000106 */
[----:B------:R-:W-:-:S08]  /*1ac0*/  DFMA R8, R8, R8, R8 ;  /* 0x000000080808722b */ /* 0x000fd00000000008 */
[----:B------:R-:W-:-:S08]  /*1ad0*/  DFMA R6, R6, R8, R6 ;  /* 0x000000080606722b */ /* 0x000fd00000000006 */
[----:B------:R-:W-:-:S08]  /*1ae0*/  DMUL R8, R4, R6 ;  /* 0x0000000604087228 */ /* 0x000fd00000000000 */
[----:B------:R-:W-:-:S08]  /*1af0*/  DFMA R8, R4, R6, R8 ;  /* 0x000000060408722b */ /* 0x000fd00000000008 */
[----:B------:R-:W-:Y:S02]  /*1b00*/  DMUL R10, R8, R8 ;  /* 0x00000008080a7228 */ /* 0x000fe40000000000 */
[----:B------:R-:W-:-:S06]  /*1b10*/  DADD R2, R4, -R8 ;  /* 0x0000000004027229 */ /* 0x000fcc0000000808 */
[----:B------:R-:W-:Y:S01]  /*1b20*/  DFMA R12, R10, UR4, R14 ;  /* 0x000000040a0c7c2b */ /* 0x000fe2000800000e */
[----:B------:R-:W-:Y:S01]  /*1b30*/  UMOV UR4, 0x9f02676f ;  /* 0x9f02676f00047882 */ /* 0x000fe20000000000 */
[----:B------:R-:W-:Y:S01]  /*1b40*/  UMOV UR5, 0x3ef3b266 ;  /* 0x3ef3b26600057882 */ /* 0x000fe20000000000 */
[----:B------:R-:W-:Y:S02]  /*1b50*/  DADD R14, R2, R2 ;  /* 0x00000000020e7229 */ /* 0x000fe40000000002 */
[----:B------:R-:W-:Y:S01]  /*1b60*/  DADD R2, R18, -UR6 ;  /* 0x8000000612027e29 */ /* 0x000fe20008000000 */
[----:B------:R-:W-:Y:S01]  /*1b70*/  UMOV UR6, 0xfefa39ef ;  /* 0xfefa39ef00067882 */ /* 0x000fe20000000000 */
[----:B------:R-:W-:Y:S01]  /*1b80*/  UMOV UR7, 0x3fe62e42 ;  /* 0x3fe62e4200077882 */ /* 0x000fe20000000000 */
[----:B------:R-:W-:Y:S01]  /*1b90*/  DFMA R12, R10, R12, UR4 ;  /* 0x000000040a0c7e2b */ /* 0x000fe2000800000c */
[----:B------:R-:W-:Y:S01]  /*1ba0*/  UMOV UR4, 0xa9ab0956 ;  /* 0xa9ab095600047882 */ /* 0x000fe20000000000 */
[----:B------:R-:W-:Y:S01]  /*1bb0*/  UMOV UR5, 0x3f1745cb ;  /* 0x3f1745cb00057882 */ /* 0x000fe20000000000 */
[----:B------:R-:W-:-:S02]  /*1bc0*/  DFMA R14, R4, -R8, R14 ;  /* 0x80000008040e722b */ /* 0x000fc4000000000e */
[----:B------:R-:W-:-:S03]  /*1bd0*/  DFMA R4, R2, UR6, R8 ;  /* 0x0000000602047c2b */ /* 0x000fc60008000008 */
[----:B------:R-:W-:Y:S01]  /*1be0*/  DFMA R12, R10, R12, UR4 ;  /* 0x000000040a0c7e2b */ /* 0x000fe2000800000c */
[----:B------:R-:W-:Y:S01]  /*1bf0*/  UMOV UR4, 0x2d1b5154 ;  /* 0x2d1b515400047882 */ /* 0x000fe20000000000 */
[----:B------:R-:W-:Y:S01]  /*1c00*/  UMOV UR5, 0x3f3c71c7 ;  /* 0x3f3c71c700057882 */ /* 0x000fe20000000000 */
[----:B------:R-:W-:-:S05]  /*1c10*/  DMUL R14, R6, R14 ;  /* 0x0000000e060e7228 */ /* 0x000fca0000000000 */
[----:B------:R-:W-:Y:S01]  /*1c20*/  DFMA R12, R10, R12, UR4 ;  /* 0x000000040a0c7e2b */ /* 0x000fe2000800000c */
[----:B------:R-:W-:Y:S01]  /*1c30*/  UMOV UR4, 0x923be72d ;  /* 0x923be72d00047882 */ /* 0x000fe20000000000 */
[----:B------:R-:W-:-:S06]  /*1c40*/  UMOV UR5, 0x3f624924 ;  /* 0x3f62492400057882 */ /* 0x000fcc0000000000 */
        /* <DEDUP_REMOVED lines=8> */
[----:B------:R-:W-:Y:S02]  /*1cd0*/  UMOV UR5, 0x3fe62e42 ;  /* 0x3fe62e4200057882 */ /* 0x000fe40000000000 */
[----:B------:R-:W-:Y:S01]  /*1ce0*/  DFMA R18, R2, -UR4, R4 ;  /* 0x8000000402127c2b */ /* 0x000fe20008000004 */
[----:B------:R-:W-:Y:S01]  /*1cf0*/  UMOV UR4, 0x3b39803f ;  /* 0x3b39803f00047882 */ /* 0x000fe20000000000 */
[----:B------:R-:W-:Y:S02]  /*1d00*/  UMOV UR5, 0x3c7abc9e ;  /* 0x3c7abc9e00057882 */ /* 0x000fe40000000000 */
[----:B------:R-:W-:-:S04]  /*1d10*/  DMUL R12, R10, R12 ;  /* 0x0000000c0a0c7228 */ /* 0x000fc80000000000 */
[----:B------:R-:W-:-:S04]  /*1d20*/  DADD R18, -R8, R18 ;  /* 0x0000000008127229 */ /* 0x000fc80000000112 */
[----:B------:R-:W-:-:S08]  /*1d30*/  DFMA R12, R8, R12, R14 ;  /* 0x0000000c080c722b */ /* 0x000fd0000000000e */
[----:B------:R-:W-:-:S08]  /*1d40*/  DADD R12, R12, -R18 ;  /* 0x000000000c0c7229 */ /* 0x000fd00000000812 */
[----:B------:R-:W-:-:S08]  /*1d50*/  DFMA R12, R2, UR4, R12 ;  /* 0x00000004020c7c2b */ /* 0x000fd0000800000c */
[----:B------:R-:W-:Y:S01]  /*1d60*/  DADD R4, R4, R12 ;  /* 0x0000000004047229 */ /* 0x000fe2000000000c */
[----:B------:R-:W-:Y:S10]  /*1d70*/  BRA `(.L_x_19) ;  /* 0x0000000000187947 */ /* 0x000ff40003800000 */
.L_x_18:
[----:B------:R-:W-:Y:S01]  /*1d80*/  MOV R2, 0x0 ;  /* 0x0000000000027802 */ /* 0x000fe20000000f00 */
[----:B------:R-:W-:Y:S01]  /*1d90*/  IMAD.MOV.U32 R3, RZ, RZ, 0x7ff00000 ;  /* 0x7ff00000ff037424 */ /* 0x000fe200078e00ff */
[----:B------:R-:W-:-:S05]  /*1da0*/  LOP3.LUT P0, RZ, R5, 0x7fffffff, RZ, 0xc0, !PT ;  /* 0x7fffffff05ff7812 */ /* 0x000fca000780c0ff */
[----:B------:R-:W-:-:S10]  /*1db0*/  DFMA R2, R4, R2, +INF ;  /* 0x7ff000000402742b */ /* 0x000fd40000000002 */
[----:B------:R-:W-:Y:S02]  /*1dc0*/  FSEL R4, R2, RZ, P0 ;  /* 0x000000ff02047208 */ /* 0x000fe40000000000 */
[----:B------:R-:W-:-:S07]  /*1dd0*/  FSEL R5, R3, -QNAN , P0 ;  /* 0xfff0000003057808 */ /* 0x000fce0000000000 */
.L_x_19:
[----:B------:R-:W-:Y:S05]  /*1de0*/  BSYNC.RECONVERGENT B1 ;  /* 0x0000000000017941 */ /* 0x000fea0003800200 */
.L_x_17:
[----:B------:R-:W-:Y:S02]  /*1df0*/  DSETP.GT.AND P0, PT, R16, RZ, PT ;  /* 0x000000ff1000722a */ /* 0x000fe40003f04000 */
[----:B------:R-:W-:-:S07]  /*1e00*/  DMUL R4, R4, 0.5 ;  /* 0x3fe0000004047828 */ /* 0x000fce0000000000 */
[----:B------:R1:W-:Y:S05]  /*1e10*/  STG.E.64 desc[UR8][R22.64+-0x10], R4 ;  /* 0xfffff00416007986 */ /* 0x0003ea000c101b08 */
[----:B------:R-:W-:-:S07]  /*1e20*/  @P0 DADD R2, -RZ, -R4 ;  /* 0x00000000ff020229 */ /* 0x000fce0000000904 */
[----:B------:R1:W-:Y:S04]  /*1e30*/  @P0 STG.E.64 desc[UR8][R22.64+-0x10], R2 ;  /* 0xfffff00216000986 */ /* 0x0003e8000c101b08 */
.L_x_14:
[----:B------:R-:W-:Y:S05]  /*1e40*/  BSYNC.RECONVERGENT B0 ;  /* 0x0000000000007941 */ /* 0x000fea0003800200 */
.L_x_12:
[----:B0-----:R-:W0:Y:S08]  /*1e50*/  LDC R17, c[0x0][0x3a8] ;  /* 0x0000ea00ff117b82 */ /* 0x001e300000000800 */
[----:B-1----:R-:W0:Y:S02]  /*1e60*/  LDC.64 R2, c[0x0][0x380] ;  /* 0x0000e000ff027b82 */ /* 0x002e240000000a00 */
[----:B0-----:R-:W-:-:S05]  /*1e70*/  IMAD.WIDE R16, R17, 0x40, R2 ;  /* 0x0000004011107825 */ /* 0x001fca00078e0202 */
[----:B------:R-:W2:Y:S04]  /*1e80*/  LDG.E.64 R2, desc[UR8][R16.64+-0x40] ;  /* 0xffffc00810027981 */ /* 0x000ea8000c1e1b00 */
[----:B------:R-:W3:Y:S04]  /*1e90*/  LDG.E.64 R4, desc[UR8][R16.64+-0x38] ;  /* 0xffffc80810047981 */ /* 0x000ee8000c1e1b00 */
[----:B------:R-:W4:Y:S04]  /*1ea0*/  LDG.E.64 R6, desc[UR8][R16.64+-0x30] ;  /* 0xffffd00810067981 */ /* 0x000f28000c1e1b00 */
[----:B------:R-:W5:Y:S04]  /*1eb0*/  LDG.E.64 R8, desc[UR8][R16.64+-0x28] ;  /* 0xffffd80810087981 */ /* 0x000f68000c1e1b00 */
[----:B------:R-:W5:Y:S04]  /*1ec0*/  LDG.E.64 R10, desc[UR8][R16.64+-0x20] ;  /* 0xffffe008100a7981 */ /* 0x000f68000c1e1b00 */
[----:B------:R-:W5:Y:S04]  /*1ed0*/  LDG.E.64 R12, desc[UR8][R16.64+-0x18] ;  /* 0xffffe808100c7981 */ /* 0x000f68000c1e1b00 */
[----:B------:R-:W5:Y:S04]  /*1ee0*/  LDG.E.64 R14, desc[UR8][R16.64+-0x10] ;  /* 0xfffff008100e7981 */ /* 0x000f68000c1e1b00 */
[----:B------:R-:W5:Y:S04]  /*1ef0*/  LDG.E.64 R18, desc[UR8][R16.64+-0x8] ;  /* 0xfffff80810127981 */ /* 0x000f68000c1e1b00 */
[----:B--2---:R-:W-:Y:S04]  /*1f00*/  STG.E.64 desc[UR8][R24.64+-0x40], R2 ;  /* 0xffffc00218007986 */ /* 0x004fe8000c101b08 */
[----:B---3--:R-:W-:Y:S04]  /*1f10*/  STG.E.64 desc[UR8][R24.64+-0x38], R4 ;  /* 0xffffc80418007986 */ /* 0x008fe8000c101b08 */
[----:B----4-:R-:W-:Y:S04]  /*1f20*/  STG.E.64 desc[UR8][R24.64+-0x30], R6 ;  /* 0xffffd00618007986 */ /* 0x010fe8000c101b08 */
[----:B-----5:R-:W-:Y:S04]  /*1f30*/  STG.E.64 desc[UR8][R24.64+-0x28], R8 ;  /* 0xffffd80818007986 */ /* 0x020fe8000c101b08 */
[----:B------:R-:W-:Y:S04]  /*1f40*/  STG.E.64 desc[UR8][R24.64+-0x20], R10 ;  /* 0xffffe00a18007986 */ /* 0x000fe8000c101b08 */
[----:B------:R-:W-:Y:S04]  /*1f50*/  STG.E.64 desc[UR8][R24.64+-0x18], R12 ;  /* 0xffffe80c18007986 */ /* 0x000fe8000c101b08 */
[----:B------:R-:W-:Y:S04]  /*1f60*/  STG.E.64 desc[UR8][R24.64+-0x10], R14 ;  /* 0xfffff00e18007986 */ /* 0x000fe8000c101b08 */
[----:B------:R-:W-:Y:S01]  /*1f70*/  STG.E.64 desc[UR8][R24.64+-0x8], R18 ;  /* 0xfffff81218007986 */ /* 0x000fe2000c101b08 */
[----:B------:R-:W-:Y:S05]  /*1f80*/  EXIT ;  /* 0x000000000000794d */ /* 0x000fea0003800000 */
        .weak           $__internal_0_$__cuda_sm20_div_rn_f64_full
        .type           $__internal_0_$__cuda_sm20_div_rn_f64_full,@function
        .size           $__internal_0_$__cuda_sm20_div_rn_f64_full,($__internal_1_$__cuda_sm20_dsqrt_rn_f64_mediumpath_v1 - $__internal_0_$__cuda_sm20_div_rn_f64_full)
$__internal_0_$__cuda_sm20_div_rn_f64_full:
[C---:B------:R-:W-:Y:S01]  /*1f90*/  FSETP.GEU.AND P0, PT, |R7|.reuse, 1.469367938527859385e-39, PT ;  /* 0x001000000700780b */ /* 0x040fe20003f0e200 */
[--C-:B------:R-:W-:Y:S01]  /*1fa0*/  IMAD.MOV.U32 R6, RZ, RZ, R4.reuse ;  /* 0x000000ffff067224 */ /* 0x100fe200078e0004 */
[C---:B------:R-:W-:Y:S01]  /*1fb0*/  LOP3.LUT R8, R7.reuse, 0x800fffff, RZ, 0xc0, !PT ;  /* 0x800fffff07087812 */ /* 0x040fe200078ec0ff */
[----:B------:R-:W-:Y:S01]  /*1fc0*/  IMAD.MOV.U32 R5, RZ, RZ, R27 ;  /* 0x000000ffff057224 */ /* 0x000fe200078e001b */
[----:B------:R-:W-:Y:S01]  /*1fd0*/  LOP3.LUT R35, R7, 0x7ff00000, RZ, 0xc0, !PT ;  /* 0x7ff0000007237812 */ /* 0x000fe200078ec0ff */
[----:B------:R-:W-:Y:S01]  /*1fe0*/  IMAD.MOV.U32 R33, RZ, RZ, 0x1ca00000 ;  /* 0x1ca00000ff217424 */ /* 0x000fe200078e00ff */
[----:B------:R-:W-:Y:S01]  /*1ff0*/  LOP3.LUT R9, R8, 0x3ff00000, RZ, 0xfc, !PT ;  /* 0x3ff0000008097812 */ /* 0x000fe200078efcff */
[----:B------:R-:W-:Y:S01]  /*2000*/  IMAD.MOV.U32 R8, RZ, RZ, R4 ;  /* 0x000000ffff087224 */ /* 0x000fe200078e0004 */
[C---:B------:R-:W-:Y:S01]  /*2010*/  FSETP.GEU.AND P3, PT, |R5|.reuse, 1.469367938527859385e-39, PT ;  /* 0x001000000500780b */ /* 0x040fe20003f6e200 */
[----:B------:R-:W-:Y:S01]  /*2020*/  IMAD.MOV.U32 R4, RZ, RZ, R2 ;  /* 0x000000ffff047224 */ /* 0x000fe200078e0002 */
[----:B------:R-:W-:Y:S01]  /*2030*/  LOP3.LUT R32, R5, 0x7ff00000, RZ, 0xc0, !PT ;  /* 0x7ff0000005207812 */ /* 0x000fe200078ec0ff */
[----:B------:R-:W-:Y:S01]  /*2040*/  IMAD.MOV.U32 R2, RZ, RZ, 0x1 ;  /* 0x00000001ff027424 */ /* 0x000fe200078e00ff */
[----:B------:R-:W-:Y:S01]  /*2050*/  BSSY.RECONVERGENT B2, `(.L_x_20) ;  /* 0x000004e000027945 */ /* 0x000fe20003800200 */
[----:B------:R-:W-:Y:S01]  /*2060*/  @!P0 DMUL R8, R6, 8.98846567431157953865e+307 ;  /* 0x7fe0000006088828 */ /* 0x000fe20000000000 */
[----:B------:R-:W-:-:S05]  /*2070*/  ISETP.GE.U32.AND P2, PT, R32, R35, PT ;  /* 0x000000232000720c */ /* 0x000fca0003f46070 */
[----:B------:R-:W0:Y:S02]  /*2080*/  MUFU.RCP64H R3, R9 ;  /* 0x0000000900037308 */ /* 0x000e240000001800 */
[----:B------:R-:W-:Y:S02]  /*2090*/  @!P3 LOP3.LUT R29, R7, 0x7ff00000, RZ, 0xc0, !PT ;  /* 0x7ff00000071db812 */ /* 0x000fe400078ec0ff */
[----:B------:R-:W-:Y:S02]  /*20a0*/  @!P0 LOP3.LUT R35, R9, 0x7ff00000, RZ, 0xc0, !PT ;  /* 0x7ff0000009238812 */ /* 0x000fe400078ec0ff */
[----:B------:R-:W-:-:S04]  /*20b0*/  @!P3 ISETP.GE.U32.AND P4, PT, R32, R29, PT ;  /* 0x0000001d2000b20c */ /* 0x000fc80003f86070 */
[----:B------:R-:W-:-:S04]  /*20c0*/  @!P3 SEL R29, R33, 0x63400000, !P4 ;  /* 0x63400000211db807 */ /* 0x000fc80006000000 */
[----:B------:R-:W-:Y:S01]  /*20d0*/  @!P3 LOP3.LUT R30, R29, 0x80000000, R5, 0xf8, !PT ;  /* 0x800000001d1eb812 */ /* 0x000fe200078ef805 */
[----:B0-----:R-:W-:-:S03]  /*20e0*/  DFMA R26, R2, -R8, 1 ;  /* 0x3ff00000021a742b */ /* 0x001fc60000000808 */
[----:B------:R-:W-:Y:S01]  /*20f0*/  @!P3 LOP3.LUT R31, R30, 0x100000, RZ, 0xfc, !PT ;  /* 0x001000001e1fb812 */ /* 0x000fe200078efcff */
[----:B------:R-:W-:-:S04]  /*2100*/  @!P3 IMAD.MOV.U32 R30, RZ, RZ, RZ ;  /* 0x000000ffff1eb224 */ /* 0x000fc800078e00ff */
[----:B------:R-:W-:-:S08]  /*2110*/  DFMA R26, R26, R26, R26 ;  /* 0x0000001a1a1a722b */ /* 0x000fd0000000001a */
[----:B------:R-:W-:Y:S01]  /*2120*/  DFMA R2, R2, R26, R2 ;  /* 0x0000001a0202722b */ /* 0x000fe20000000002 */
[----:B------:R-:W-:Y:S01]  /*2130*/  SEL R27, R33, 0x63400000, !P2 ;  /* 0x63400000211b7807 */ /* 0x000fe20005000000 */
[----:B------:R-:W-:-:S03]  /*2140*/  IMAD.MOV.U32 R26, RZ, RZ, R4 ;  /* 0x000000ffff1a7224 */ /* 0x000fc600078e0004 */
[----:B------:R-:W-:-:S03]  /*2150*/  LOP3.LUT R27, R27, 0x800fffff, R5, 0xf8, !PT ;  /* 0x800fffff1b1b7812 */ /* 0x000fc600078ef805 */
[----:B------:R-:W-:-:S03]  /*2160*/  DFMA R28, R2, -R8, 1 ;  /* 0x3ff00000021c742b */ /* 0x000fc60000000808 */
[----:B------:R-:W-:-:S05]  /*2170*/  @!P3 DFMA R26, R26, 2, -R30 ;  /* 0x400000001a1ab82b */ /* 0x000fca000000081e */
[----:B------:R-:W-:-:S08]  /*2180*/  DFMA R2, R2, R28, R2 ;  /* 0x0000001c0202722b */ /* 0x000fd00000000002 */
[----:B------:R-:W-:-:S08]  /*2190*/  DMUL R28, R2, R26 ;  /* 0x0000001a021c7228 */ /* 0x000fd00000000000 */
[----:B------:R-:W-:-:S08]  /*21a0*/  DFMA R30, R28, -R8, R26 ;  /* 0x800000081c1e722b */ /* 0x000fd0000000001a */
[----:B------:R-:W-:Y:S01]  /*21b0*/  DFMA R30, R2, R30, R28 ;  /* 0x0000001e021e722b */ /* 0x000fe2000000001c */
[----:B------:R-:W-:Y:S01]  /*21c0*/  IMAD.MOV.U32 R28, RZ, RZ, R32 ;  /* 0x000000ffff1c7224 */ /* 0x000fe200078e0020 */
[----:B------:R-:W-:-:S04]  /*21d0*/  @!P3 LOP3.LUT R28, R27, 0x7ff00000, RZ, 0xc0, !PT ;  /* 0x7ff000001b1cb812 */ /* 0x000fc800078ec0ff */
[----:B------:R-:W-:-:S04]  /*21e0*/  IADD3 R2, PT, PT, R28, -0x1, RZ ;  /* 0xffffffff1c027810 */ /* 0x000fc80007ffe0ff */
[----:B------:R-:W-:Y:S01]  /*21f0*/  ISETP.GT.U32.AND P0, PT, R2, 0x7feffffe, PT ;  /* 0x7feffffe0200780c */ /* 0x000fe20003f04070 */
[----:B------:R-:W-:-:S05]  /*2200*/  VIADD R2, R35, 0xffffffff ;  /* 0xffffffff23027836 */ /* 0x000fca0000000000 */
[----:B------:R-:W-:-:S13]  /*2210*/  ISETP.GT.U32.OR P0, PT, R2, 0x7feffffe, P0 ;  /* 0x7feffffe0200780c */ /* 0x000fda0000704470 */
[----:B------:R-:W-:Y:S05]  /*2220*/  @P0 BRA `(.L_x_21) ;  /* 0x00000000006c0947 */ /* 0x000fea0003800000 */
[----:B------:R-:W-:Y:S01]  /*2230*/  LOP3.LUT R3, R7, 0x7ff00000, RZ, 0xc0, !PT ;  /* 0x7ff0000007037812 */ /* 0x000fe200078ec0ff */
[----:B------:R-:W-:-:S03]  /*2240*/  IMAD.MOV.U32 R28, RZ, RZ, RZ ;  /* 0x000000ffff1c7224 */ /* 0x000fc600078e00ff */
[CC--:B------:R-:W-:Y:S02]  /*2250*/  VIADDMNMX R2, R32.reuse, -R3.reuse, 0xb9600000, !PT ;  /* 0xb960000020027446 */ /* 0x0c0fe40007800903 */
[----:B------:R-:W-:Y:S02]  /*2260*/  ISETP.GE.U32.AND P0, PT, R32, R3, PT ;  /* 0x000000032000720c */ /* 0x000fe40003f06070 */
[----:B------:R-:W-:Y:S02]  /*2270*/  VIMNMX R2, PT, PT, R2, 0x46a00000, PT ;  /* 0x46a0000002027848 */ /* 0x000fe40003fe0100 */
[----:B------:R-:W-:-:S05]  /*2280*/  SEL R33, R33, 0x63400000, !P0 ;  /* 0x6340000021217807 */ /* 0x000fca0004000000 */
[----:B------:R-:W-:-:S04]  /*2290*/  IMAD.IADD R4, R2, 0x1, -R33 ;  /* 0x0000000102047824 */ /* 0x000fc800078e0a21 */
[----:B------:R-:W-:-:S06]  /*22a0*/  VIADD R29, R4, 0x7fe00000 ;  /* 0x7fe00000041d7836 */ /* 0x000fcc0000000000 */
[----:B------:R-:W-:-:S10]  /*22b0*/  DMUL R2, R30, R28 ;  /* 0x0000001c1e027228 */ /* 0x000fd40000000000 */
[----:B------:R-:W-:-:S13]  /*22c0*/  FSETP.GTU.AND P0, PT, |R3|, 1.469367938527859385e-39, PT ;  /* 0x001000000300780b */ /* 0x000fda0003f0c200 */
[----:B------:R-:W-:Y:S05]  /*22d0*/  @P0 BRA `(.L_x_22) ;  /* 0x0000000000940947 */ /* 0x000fea0003800000 */
[----:B------:R-:W-:Y:S01]  /*22e0*/  DFMA R8, R30, -R8, R26 ;  /* 0x800000081e08722b */ /* 0x000fe2000000001a */
[----:B------:R-:W-:-:S09]  /*22f0*/  IMAD.MOV.U32 R28, RZ, RZ, RZ ;  /* 0x000000ffff1c7224 */ /* 0x000fd200078e00ff */
[C---:B------:R-:W-:Y:S02]  /*2300*/  FSETP.NEU.AND P0, PT, R9.reuse, RZ, PT ;  /* 0x000000ff0900720b */ /* 0x040fe40003f0d000 */
[----:B------:R-:W-:-:S04]  /*2310*/  LOP3.LUT R5, R9, 0x80000000, R7, 0x48, !PT ;  /* 0x8000000009057812 */ /* 0x000fc800078e4807 */
[----:B------:R-:W-:-:S07]  /*2320*/  LOP3.LUT R29, R5, R29, RZ, 0xfc, !PT ;  /* 0x0000001d051d7212 */ /* 0x000fce00078efcff */
[----:B------:R-:W-:Y:S05]  /*2330*/  @!P0 BRA `(.L_x_22) ;  /* 0x00000000007c8947 */ /* 0x000fea0003800000 */
[----:B------:R-:W-:Y:S01]  /*2340*/  IMAD.MOV R7, RZ, RZ, -R4 ;  /* 0x000000ffff077224 */ /* 0x000fe200078e0a04 */
[----:B------:R-:W-:Y:S01]  /*2350*/  DMUL.RP R28, R30, R28 ;  /* 0x0000001c1e1c7228 */ /* 0x000fe20000008000 */
[----:B------:R-:W-:-:S06]  /*2360*/  IMAD.MOV.U32 R6, RZ, RZ, RZ ;  /* 0x000000ffff067224 */ /* 0x000fcc00078e00ff */
[----:B------:R-:W-:-:S03]  /*2370*/  DFMA R6, R2, -R6, R30 ;  /* 0x800000060206722b */ /* 0x000fc6000000001e */
[----:B------:R-:W-:-:S03]  /*2380*/  LOP3.LUT R5, R29, R5, RZ, 0x3c, !PT ;  /* 0x000000051d057212 */ /* 0x000fc600078e3cff */
[----:B------:R-:W-:-:S04]  /*2390*/  IADD3 R6, PT, PT, -R4, -0x43300000, RZ ;  /* 0xbcd0000004067810 */ /* 0x000fc80007ffe1ff */
[----:B------:R-:W-:-:S04]  /*23a0*/  FSETP.NEU.AND P0, PT, |R7|, R6, PT ;  /* 0x000000060700720b */ /* 0x000fc80003f0d200 */
[----:B------:R-:W-:Y:S02]  /*23b0*/  FSEL R2, R28, R2, !P0 ;  /* 0x000000021c027208 */ /* 0x000fe40004000000 */
[----:B------:R-:W-:Y:S01]  /*23c0*/  FSEL R3, R5, R3, !P0 ;  /* 0x0000000305037208 */ /* 0x000fe20004000000 */
[----:B------:R-:W-:Y:S06]  /*23d0*/  BRA `(.L_x_22) ;  /* 0x0000000000547947 */ /* 0x000fec0003800000 */
.L_x_21:
[----:B------:R-:W-:-:S14]  /*23e0*/  DSETP.NAN.AND P0, PT, R4, R4, PT ;  /* 0x000000040400722a */ /* 0x000fdc0003f08000 */
[----:B------:R-:W-:Y:S05]  /*23f0*/  @P0 BRA `(.L_x_23) ;  /* 0x0000000000440947 */ /* 0x000fea0003800000 */
[----:B------:R-:W-:-:S14]  /*2400*/  DSETP.NAN.AND P0, PT, R6, R6, PT ;  /* 0x000000060600722a */ /* 0x000fdc0003f08000 */
[----:B------:R-:W-:Y:S05]  /*2410*/  @P0 BRA `(.L_x_24) ;  /* 0x0000000000300947 */ /* 0x000fea0003800000 */
[----:B------:R-:W-:Y:S01]  /*2420*/  ISETP.NE.AND P0, PT, R28, R35, PT ;  /* 0x000000231c00720c */ /* 0x000fe20003f05270 */
[----:B------:R-:W-:Y:S02]  /*2430*/  IMAD.MOV.U32 R2, RZ, RZ, 0x0 ;  /* 0x00000000ff027424 */ /* 0x000fe400078e00ff */
[----:B------:R-:W-:-:S10]  /*2440*/  IMAD.MOV.U32 R3, RZ, RZ, -0x80000 ;  /* 0xfff80000ff037424 */ /* 0x000fd400078e00ff */
[----:B------:R-:W-:Y:S05]  /*2450*/  @!P0 BRA `(.L_x_22) ;  /* 0x0000000000348947 */ /* 0x000fea0003800000 */
[----:B------:R-:W-:Y:S02]  /*2460*/  ISETP.NE.AND P0, PT, R28, 0x7ff00000, PT ;  /* 0x7ff000001c00780c */ /* 0x000fe40003f05270 */
[----:B------:R-:W-:Y:S02]  /*2470*/  LOP3.LUT R3, R5, 0x80000000, R7, 0x48, !PT ;  /* 0x8000000005037812 */ /* 0x000fe400078e4807 */
[----:B------:R-:W-:-:S13]  /*2480*/  ISETP.EQ.OR P0, PT, R35, RZ, !P0 ;  /* 0x000000ff2300720c */ /* 0x000fda0004702670 */
[----:B------:R-:W-:Y:S01]  /*2490*/  @P0 LOP3.LUT R4, R3, 0x7ff00000, RZ, 0xfc, !PT ;  /* 0x7ff0000003040812 */ /* 0x000fe200078efcff */
[----:B------:R-:W-:Y:S01]  /*24a0*/  @!P0 IMAD.MOV.U32 R2, RZ, RZ, RZ ;  /* 0x000000ffff028224 */ /* 0x000fe200078e00ff */
[----:B------:R-:W-:-:S03]  /*24b0*/  @P0 MOV R2, RZ ;  /* 0x000000ff00020202 */ /* 0x000fc60000000f00 */
[----:B------:R-:W-:Y:S01]  /*24c0*/  @P0 IMAD.MOV.U32 R3, RZ, RZ, R4 ;  /* 0x000000ffff030224 */ /* 0x000fe200078e0004 */
[----:B------:R-:W-:Y:S06]  /*24d0*/  BRA `(.L_x_22) ;  /* 0x0000000000147947 */ /* 0x000fec0003800000 */
.L_x_24:
[----:B------:R-:W-:Y:S01]  /*24e0*/  LOP3.LUT R3, R7, 0x80000, RZ, 0xfc, !PT ;  /* 0x0008000007037812 */ /* 0x000fe200078efcff */
[----:B------:R-:W-:Y:S01]  /*24f0*/  IMAD.MOV.U32 R2, RZ, RZ, R6 ;  /* 0x000000ffff027224 */ /* 0x000fe200078e0006 */
[----:B------:R-:W-:Y:S06]  /*2500*/  BRA `(.L_x_22) ;  /* 0x0000000000087947 */ /* 0x000fec0003800000 */
.L_x_23:
[----:B------:R-:W-:Y:S01]  /*2510*/  LOP3.LUT R3, R5, 0x80000, RZ, 0xfc, !PT ;  /* 0x0008000005037812 */ /* 0x000fe200078efcff */
[----:B------:R-:W-:-:S07]  /*2520*/  IMAD.MOV.U32 R2, RZ, RZ, R4 ;  /* 0x000000ffff027224 */ /* 0x000fce00078e0004 */
.L_x_22:
[----:B------:R-:W-:Y:S05]  /*2530*/  BSYNC.RECONVERGENT B2 ;  /* 0x0000000000027941 */ /* 0x000fea0003800200 */
.L_x_20:
[----:B------:R-:W-:Y:S02]  /*2540*/  IMAD.MOV.U32 R4, RZ, RZ, R2 ;  /* 0x000000ffff047224 */ /* 0x000fe400078e0002 */
[----:B------:R-:W-:Y:S02]  /*2550*/  IMAD.MOV.U32 R5, RZ, RZ, R3 ;  /* 0x000000ffff057224 */ /* 0x000fe400078e0003 */
[----:B------:R-:W-:Y:S02]  /*2560*/  IMAD.MOV.U32 R2, RZ, RZ, R0 ;  /* 0x000000ffff027224 */ /* 0x000fe400078e0000 */
[----:B------:R-:W-:-:S04]  /*2570*/  IMAD.MOV.U32 R3, RZ, RZ, 0x0 ;  /* 0x00000000ff037424 */ /* 0x000fc800078e00ff */
[----:B------:R-:W-:Y:S05]  /*2580*/  RET.REL.NODEC R2 `(_Z13reduction_minP9PseudoJetPdS1_Piiiib) ;  /* 0xffffffd8029c7950 */ /* 0x000fea0003c3ffff */
        .weak           $__internal_1_$__cuda_sm20_dsqrt_rn_f64_mediumpath_v1
        .type           $__internal_1_$__cuda_sm20_dsqrt_rn_f64_mediumpath_v1,@function
        .size           $__internal_1_$__cuda_sm20_dsqrt_rn_f64_mediumpath_v1,(.L_x_68 - $__internal_1_$__cuda_sm20_dsqrt_rn_f64_mediumpath_v1)
$__internal_1_$__cuda_sm20_dsqrt_rn_f64_mediumpath_v1:
[----:B------:R-:W-:Y:S01]  /*2590*/  ISETP.GE.U32.AND P0, PT, R8, -0x3400000, PT ;  /* 0xfcc000000800780c */ /* 0x000fe20003f06070 */
[----:B------:R-:W-:Y:S01]  /*25a0*/  BSSY.RECONVERGENT B2, `(.L_x_25) ;  /* 0x0000025000027945 */ /* 0x000fe20003800200 */
[----:B------:R-:W-:Y:S02]  /*25b0*/  IMAD.MOV.U32 R8, RZ, RZ, R20 ;  /* 0x000000ffff087224 */ /* 0x000fe400078e0014 */
[----:B------:R-:W-:-:S09]  /*25c0*/  IMAD.MOV.U32 R9, RZ, RZ, R21 ;  /* 0x000000ffff097224 */ /* 0x000fd200078e0015 */
[----:B------:R-:W-:Y:S05]  /*25d0*/  @!P0 BRA `(.L_x_26) ;  /* 0x0000000000208947 */ /* 0x000fea0003800000 */
[----:B------:R-:W-:-:S10]  /*25e0*/  DFMA.RM R14, R16, R14, R18 ;  /* 0x0000000e100e722b */ /* 0x000fd40000004012 */
[----:B------:R-:W-:-:S05]  /*25f0*/  IADD3 R16, P0, PT, R14, 0x1, RZ ;  /* 0x000000010e107810 */ /* 0x000fca0007f1e0ff */
[----:B------:R-:W-:-:S06]  /*2600*/  IMAD.X R17, RZ, RZ, R15, P0 ;  /* 0x000000ffff117224 */ /* 0x000fcc00000e060f */
[----:B------:R-:W-:-:S08]  /*2610*/  DFMA.RP R8, -R14, R16, R8 ;  /* 0x000000100e08722b */ /* 0x000fd00000008108 */
[----:B------:R-:W-:-:S06]  /*2620*/  DSETP.GT.AND P0, PT, R8, RZ, PT ;  /* 0x000000ff0800722a */ /* 0x000fcc0003f04000 */
[----:B------:R-:W-:Y:S02]  /*2630*/  FSEL R14, R16, R14, P0 ;  /* 0x0000000e100e7208 */ /* 0x000fe40000000000 */
[----:B------:R-:W-:Y:S01]  /*2640*/  FSEL R15, R17, R15, P0 ;  /* 0x0000000f110f7208 */ /* 0x000fe20000000000 */
[----:B------:R-:W-:Y:S06]  /*2650*/  BRA `(.L_x_27) ;  /* 0x0000000000647947 */ /* 0x000fec0003800000 */
.L_x_26:
[----:B------:R-:W-:-:S14]  /*2660*/  DSETP.NE.AND P0, PT, R8, RZ, PT ;  /* 0x000000ff0800722a */ /* 0x000fdc0003f05000 */
[----:B------:R-:W-:Y:S05]  /*2670*/  @!P0 BRA `(.L_x_28) ;  /* 0x0000000000588947 */ /* 0x000fea0003800000 */
[----:B------:R-:W-:-:S13]  /*2680*/  ISETP.GE.AND P0, PT, R9, RZ, PT ;  /* 0x000000ff0900720c */ /* 0x000fda0003f06270 */
[----:B------:R-:W-:Y:S01]  /*2690*/  @!P0 MOV R14, 0x0 ;  /* 0x00000000000e8802 */ /* 0x000fe20000000f00 */
[----:B------:R-:W-:Y:S01]  /*26a0*/  @!P0 IMAD.MOV.U32 R15, RZ, RZ, -0x80000 ;  /* 0xfff80000ff0f8424 */ /* 0x000fe200078e00ff */
[----:B------:R-:W-:Y:S06]  /*26b0*/  @!P0 BRA `(.L_x_27) ;  /* 0x00000000004c8947 */ /* 0x000fec0003800000 */
[----:B------:R-:W-:-:S13]  /*26c0*/  ISETP.GT.AND P0, PT, R9, 0x7fefffff, PT ;  /* 0x7fefffff0900780c */ /* 0x000fda0003f04270 */
[----:B------:R-:W-:Y:S05]  /*26d0*/  @P0 BRA `(.L_x_28) ;  /* 0x0000000000400947 */ /* 0x000fea0003800000 */
[----:B------:R-:W-:Y:S01]  /*26e0*/  DMUL R8, R8, 8.11296384146066816958e+31 ;  /* 0x4690000008087828 */ /* 0x000fe20000000000 */
[----:B------:R-:W-:Y:S02]  /*26f0*/  IMAD.MOV.U32 R14, RZ, RZ, RZ ;  /* 0x000000ffff0e7224 */ /* 0x000fe400078e00ff */
[----:B------:R-:W-:Y:S02]  /*2700*/  IMAD.MOV.U32 R18, RZ, RZ, 0x0 ;  /* 0x00000000ff127424 */ /* 0x000fe400078e00ff */
[----:B------:R-:W-:Y:S01]  /*2710*/  IMAD.MOV.U32 R19, RZ, RZ, 0x3fd80000 ;  /* 0x3fd80000ff137424 */ /* 0x000fe200078e00ff */
[----:B------:R-:W0:Y:S02]  /*2720*/  MUFU.RSQ64H R15, R9 ;  /* 0x00000009000f7308 */ /* 0x000e240000001c00 */
[----:B0-----:R-:W-:-:S08]  /*2730*/  DMUL R16, R14, R14 ;  /* 0x0000000e0e107228 */ /* 0x001fd00000000000 */
[----:B------:R-:W-:-:S08]  /*2740*/  DFMA R16, R8, -R16, 1 ;  /* 0x3ff000000810742b */ /* 0x000fd00000000810 */
[----:B------:R-:W-:Y:S02]  /*2750*/  DFMA R18, R16, R18, 0.5 ;  /* 0x3fe000001012742b */ /* 0x000fe40000000012 */
[----:B------:R-:W-:-:S08]  /*2760*/  DMUL R16, R14, R16 ;  /* 0x000000100e107228 */ /* 0x000fd00000000000 */
[----:B------:R-:W-:-:S08]  /*2770*/  DFMA R16, R18, R16, R14 ;  /* 0x000000101210722b */ /* 0x000fd0000000000e */
[----:B------:R-:W-:Y:S02]  /*2780*/  DMUL R14, R8, R16 ;  /* 0x00000010080e7228 */ /* 0x000fe40000000000 */
[----:B------:R-:W-:-:S06]  /*2790*/  VIADD R17, R17, 0xfff00000 ;  /* 0xfff0000011117836 */ /* 0x000fcc0000000000 */
[----:B------:R-:W-:-:S08]  /*27a0*/  DFMA R18, R14, -R14, R8 ;  /* 0x8000000e0e12722b */ /* 0x000fd00000000008 */
[----:B------:R-:W-:-:S10]  /*27b0*/  DFMA R14, R16, R18, R14 ;  /* 0x00000012100e722b */ /* 0x000fd4000000000e */
[----:B------:R-:W-:Y:S01]  /*27c0*/  VIADD R15, R15, 0xfcb00000 ;  /* 0xfcb000000f0f7836 */ /* 0x000fe20000000000 */
[----:B------:R-:W-:Y:S06]  /*27d0*/  BRA `(.L_x_27) ;  /* 0x0000000000047947 */ /* 0x000fec0003800000 */
.L_x_28:
[----:B------:R-:W-:-:S11]  /*27e0*/  DADD R14, R8, R8 ;  /* 0x00000000080e7229 */ /* 0x000fd60000000008 */
.L_x_27:
[----:B------:R-:W-:Y:S05]  /*27f0*/  BSYNC.RECONVERGENT B2 ;  /* 0x0000000000027941 */ /* 0x000fea0003800200 */
.L_x_25:
[----:B------:R-:W-:Y:S02]  /*2800*/  IMAD.MOV.U32 R7, RZ, RZ, 0x0 ;  /* 0x00000000ff077424 */ /* 0x000fe400078e00ff */
[----:B------:R-:W-:Y:S02]  /*2810*/  IMAD.MOV.U32 R8, RZ, RZ, R14 ;  /* 0x000000ffff087224 */ /* 0x000fe400078e000e */
[----:B------:R-:W-:Y:S01]  /*2820*/  IMAD.MOV.U32 R9, RZ, RZ, R15 ;  /* 0x000000ffff097224 */ /* 0x000fe200078e000f */
[----:B------:R-:W-:Y:S06]  /*2830*/  RET.REL.NODEC R6 `(_Z13reduction_minP9PseudoJetPdS1_Piiiib) ;  /* 0xffffffd406f07950 */ /* 0x000fec0003c3ffff */
.L_x_29:
[----:B------:R-:W-:-:S00]  /*2840*/  BRA `(.L_x_29) ;  /* 0xfffffffc00fc7947 */ /* 0x000fc0000383ffff */
[----:B------:R-:W-:-:S00]  /*2850*/  NOP ;  /* 0x0000000000007918 */ /* 0x000fc00000000000 */
        /* <DEDUP_REMOVED lines=10> */
.L_x_68:


//--------------------- .text._Z21recalculate_distancesP9PseudoJetPdPiii --------------------------
	.section	.text._Z21recalculate_distancesP9PseudoJetPdPiii,"ax",@progbits
	.align	128
        .global         _Z21recalculate_distancesP9PseudoJetPdPiii
        .type           _Z21recalculate_distancesP9PseudoJetPdPiii,@function
        .size           _Z21recalculate_distancesP9PseudoJetPdPiii,(.L_x_69 - _Z21recalculate_distancesP9PseudoJetPdPiii)
        .other          _Z21recalculate_distancesP9PseudoJetPdPiii,@"STO_CUDA_ENTRY STV_DEFAULT"
_Z21recalculate_distancesP9PseudoJetPdPiii:
.text._Z21recalculate_distancesP9PseudoJetPdPiii:
[----:B------:R-:W-:Y:S08]  /*0000*/  LDC R1, c[0x0][0x37c] ;  /* 0x0000df00ff017b82 */ /* 0x000ff00000000800 */
[----:B------:R-:W0:Y:S01]  /*0010*/  LDC.64 R2, c[0x0][0x390] ;  /* 0x0000e400ff027b82 */ /* 0x000e220000000a00 */
[----:B------:R-:W0:Y:S02]  /*0020*/  LDCU.64 UR4, c[0x0][0x358] ;  /* 0x00006b00ff0477ac */ /* 0x000e240008000a00 */
[----:B0-----:R0:W2:Y:S01]  /*0030*/  LDG.E R3, desc[UR4][R2.64] ;  /* 0x0000000402037981 */ /* 0x0010a2000c1e1900 */
[----:B------:R-:W-:Y:S01]  /*0040*/  IMAD.MOV.U32 R12, RZ, RZ, 0x0 ;  /* 0x00000000ff0c7424 */ /* 0x000fe200078e00ff */
[----:B------:R-:W1:Y:S01]  /*0050*/  LDCU UR6, c[0x0][0x360] ;  /* 0x00006c00ff0677ac */ /* 0x000e620008000800 */
[----:B------:R-:W-:Y:S01]  /*0060*/  IMAD.MOV.U32 R13, RZ, RZ, 0x3fd80000 ;  /* 0x3fd80000ff0d7424 */ /* 0x000fe200078e00ff */
[----:B------:R-:W1:Y:S01]  /*0070*/  S2R R7, SR_TID.X ;  /* 0x0000000000077919 */ /* 0x000e620000002100 */
[----:B0-----:R-:W1:Y:S01]  /*0080*/  S2R R2, SR_CTAID.X ;  /* 0x0000000000027919 */ /* 0x001e620000002500 */
[----:B--2---:R-:W-:-:S04]  /*0090*/  VIADD R6, R3, 0x1 ;  /* 0x0000000103067836 */ /* 0x004fc80000000000 */
[----:B------:R-:W-:-:S04]  /*00a0*/  IMAD.SHL.U32 R0, R6, 0x2, RZ ;  /* 0x0000000206007824 */ /* 0x000fc800078e00ff */
[----:B------:R1:W0:Y:S02]  /*00b0*/  I2F.F64 R8, R0 ;  /* 0x0000000000087312 */ /* 0x0002240000201c00 */
[----:B-1----:R-:W-:Y:S01]  /*00c0*/  IMAD R0, R2, UR6, R7 ;  /* 0x0000000602007c24 */ /* 0x002fe2000f8e0207 */
        /* <DEDUP_REMOVED lines=16> */
[----:B------:R-:W-:Y:S02]  /*01d0*/  MOV R2, R16 ;  /* 0x0000001000027202 */ /* 0x000fe40000000f00 */
[----:B------:R-:W-:-:S07]  /*01e0*/  MOV R4, 0x200 ;  /* 0x0000020000047802 */ /* 0x000fce0000000f00 */
[----:B------:R-:W-:Y:S05]  /*01f0*/  CALL.REL.NOINC `($__internal_2_$__cuda_sm20_dsqrt_rn_f64_mediumpath_v1) ;  /* 0x0000000c005c7944 */ /* 0x000fea0003c00000 */
[----:B------:R-:W-:Y:S02]  /*0200*/  IMAD.MOV.U32 R18, RZ, RZ, R16 ;  /* 0x000000ffff127224 */ /* 0x000fe400078e0010 */
[----:B------:R-:W-:-:S07]  /*0210*/  IMAD.MOV.U32 R19, RZ, RZ, R17 ;  /* 0x000000ffff137224 */ /* 0x000fce00078e0011 */
.L_x_30:
[----:B------:R-:W-:Y:S01]  /*0220*/  DADD R18, R18, -0.5 ;  /* 0xbfe0000012127429 */ /* 0x000fe20000000000 */
[----:B------:R-:W0:Y:S01]  /*0230*/  LDC R8, c[0x0][0x39c] ;  /* 0x0000e700ff087b82 */ /* 0x000e220000000800 */
[----:B------:R-:W-:Y:S08]  /*0240*/  I2F.F64 R6, R6 ;  /* 0x0000000600067312 */ /* 0x000ff00000201c00 */
[----:B------:R-:W1:Y:S02]  /*0250*/  F2I.F64.CEIL R9, R18 ;  /* 0x0000001200097311 */ /* 0x000e640000309100 */
[C---:B-1----:R-:W-:Y:S01]  /*0260*/  VIADD R2, R9.reuse, 0xffffffff ;  /* 0xffffffff09027836 */ /* 0x042fe20000000000 */
[----:B0-----:R-:W-:-:S03]  /*0270*/  ISETP.GT.AND P0, PT, R9, R8, PT ;  /* 0x000000080900720c */ /* 0x001fc60003f04270 */
[----:B------:R-:W-:-:S04]  /*0280*/  IMAD R2, R9, R2, RZ ;  /* 0x0000000209027224 */ /* 0x000fc800078e02ff */
[----:B------:R-:W0:Y:S02]  /*0290*/  I2F.F64 R4, R2 ;  /* 0x0000000200047312 */ /* 0x000e240000201c00 */
[----:B0-----:R-:W-:-:S06]  /*02a0*/  DFMA R4, R4, -0.5, R6 ;  /* 0xbfe000000404782b */ /* 0x001fcc0000000006 */
[----:B------:R0:W1:Y:S01]  /*02b0*/  F2I.F64.TRUNC R7, R4 ;  /* 0x0000000400077311 */ /* 0x000062000030d100 */
[----:B------:R-:W-:Y:S05]  /*02c0*/  @!P0 BRA `(.L_x_31) ;  /* 0x0000000000848947 */ /* 0x000fea0003800000 */
[----:B------:R-:W-:Y:S01]  /*02d0*/  IADD3 R3, PT, PT, R3, 0x1, -R8 ;  /* 0x0000000103037810 */ /* 0x000fe20007ffe808 */
[----:B------:R-:W-:Y:S01]  /*02e0*/  IMAD.MOV.U32 R11, RZ, RZ, 0x3fd80000 ;  /* 0x3fd80000ff0b7424 */ /* 0x000fe200078e00ff */
[----:B------:R-:W-:-:S03]  /*02f0*/  MOV R10, 0x0 ;  /* 0x00000000000a7802 */ /* 0x000fc60000000f00 */
[----:B------:R-:W-:-:S04]  /*0300*/  IMAD.SHL.U32 R2, R3, 0x2, RZ ;  /* 0x0000000203027824 */ /* 0x000fc800078e00ff */
[----:B------:R-:W2:Y:S02]  /*0310*/  I2F.F64 R8, R2 ;  /* 0x0000000200087312 */ /* 0x000ea40000201c00 */
[----:B--2---:R-:W-:-:S06]  /*0320*/  DADD R8, R8, 0.25 ;  /* 0x3fd0000008087429 */ /* 0x004fcc0000000000 */
[----:B0-----:R-:W1:Y:S04]  /*0330*/  MUFU.RSQ64H R5, R9 ;  /* 0x0000000900057308 */ /* 0x001e680000001c00 */
[----:B------:R-:W-:-:S05]  /*0340*/  VIADD R4, R9, 0xfcb00000 ;  /* 0xfcb0000009047836 */ /* 0x000fca0000000000 */
[----:B------:R-:W-:Y:S01]  /*0350*/  ISETP.GE.U32.AND P0, PT, R4, 0x7ca00000, PT ;  /* 0x7ca000000400780c */ /* 0x000fe20003f06070 */
[----:B-1----:R-:W-:-:S08]  /*0360*/  DMUL R6, R4, R4 ;  /* 0x0000000404067228 */ /* 0x002fd00000000000 */
        /* <DEDUP_REMOVED lines=10> */
[----:B------:R-:W-:Y:S02]  /*0410*/  IMAD.MOV.U32 R2, RZ, RZ, R10 ;  /* 0x000000ffff027224 */ /* 0x000fe400078e000a */
[----:B------:R-:W-:Y:S01]  /*0420*/  IMAD.MOV.U32 R10, RZ, RZ, R4 ;  /* 0x000000ffff0a7224 */ /* 0x000fe200078e0004 */
[----:B------:R-:W-:Y:S01]  /*0430*/  MOV R4, 0x460 ;  /* 0x0000046000047802 */ /* 0x000fe20000000f00 */
[----:B------:R-:W-:-:S07]  /*0440*/  IMAD.MOV.U32 R11, RZ, RZ, R7 ;  /* 0x000000ffff0b7224 */ /* 0x000fce00078e0007 */
[----:B------:R-:W-:Y:S05]  /*0450*/  CALL.REL.NOINC `($__internal_2_$__cuda_sm20_dsqrt_rn_f64_mediumpath_v1) ;  /* 0x0000000800c47944 */ /* 0x000fea0003c00000 */
.L_x_32:
[----:B------:R-:W-:Y:S01]  /*0460*/  DADD R16, R16, -0.5 ;  /* 0xbfe0000010107429 */ /* 0x000fe20000000000 */
[----:B------:R-:W-:Y:S08]  /*0470*/  I2F.F64 R2, R3 ;  /* 0x0000000300027312 */ /* 0x000ff00000201c00 */
[----:B------:R-:W0:Y:S02]  /*0480*/  F2I.F64.CEIL R9, R16 ;  /* 0x0000001000097311 */ /* 0x000e240000309100 */
[----:B0-----:R-:W-:-:S05]  /*0490*/  IADD3 R4, PT, PT, R9, -0x1, RZ ;  /* 0xffffffff09047810 */ /* 0x001fca0007ffe0ff */
[----:B------:R-:W-:-:S04]  /*04a0*/  IMAD R6, R9, R4, RZ ;  /* 0x0000000409067224 */ /* 0x000fc800078e02ff */
[----:B------:R-:W0:Y:S02]  /*04b0*/  I2F.F64 R4, R6 ;  /* 0x0000000600047312 */ /* 0x000e240000201c00 */
[----:B0-----:R-:W-:-:S06]  /*04c0*/  DFMA R4, R4, -0.5, R2 ;  /* 0xbfe000000404782b */ /* 0x001fcc0000000002 */
[----:B------:R2:W3:Y:S05]  /*04d0*/  F2I.F64.TRUNC R7, R4 ;  /* 0x0000000400077311 */ /* 0x0004ea000030d100 */
.L_x_31:
[----:B------:R-:W4:Y:S02]  /*04e0*/  LDCU UR6, c[0x0][0x39c] ;  /* 0x00007380ff0677ac */ /* 0x000f240008000800 */
[----:B----4-:R-:W-:-:S13]  /*04f0*/  ISETP.GE.AND P0, PT, R0, UR6, PT ;  /* 0x0000000600007c0c */ /* 0x010fda000bf06270 */
[----:B------:R-:W-:Y:S05]  /*0500*/  @P0 EXIT ;  /* 0x000000000000094d */ /* 0x000fea0003800000 */
[----:B0-2---:R-:W0:Y:S01]  /*0510*/  LDC.64 R4, c[0x0][0x380] ;  /* 0x0000e000ff047b82 */ /* 0x005e220000000a00 */
[----:B------:R-:W-:Y:S01]  /*0520*/  VIADD R13, R9, 0xffffffff ;  /* 0xffffffff090d7836 */ /* 0x000fe20000000000 */
[----:B------:R-:W-:Y:S01]  /*0530*/  BSSY.RECONVERGENT B0, `(.L_x_33) ;  /* 0x000004a000007945 */ /* 0x000fe20003800200 */
[----:B-1-3--:R-:W-:Y:S02]  /*0540*/  VIADD R11, R7, 0xffffffff ;  /* 0xffffffff070b7836 */ /* 0x00afe40000000000 */
[----:B------:R-:W-:Y:S01]  /*0550*/  IMAD R2, R13, R9, RZ ;  /* 0x000000090d027224 */ /* 0x000fe200078e02ff */
[----:B------:R-:W-:-:S04]  /*0560*/  ISETP.NE.AND P0, PT, R0, R13, PT ;  /* 0x0000000d0000720c */ /* 0x000fc80003f05270 */
[----:B------:R-:W-:-:S04]  /*0570*/  LEA.HI R15, R2, R2, RZ, 0x1 ;  /* 0x00000002020f7211 */ /* 0x000fc800078f08ff */
[----:B------:R-:W-:Y:S01]  /*0580*/  LEA.HI.SX32 R6, R15, R0, 0x1f ;  /* 0x000000000f067211 */ /* 0x000fe200078ffaff */
[----:B0-----:R-:W-:-:S04]  /*0590*/  IMAD.WIDE R2, R0, 0x40, R4 ;  /* 0x0000004000027825 */ /* 0x001fc800078e0204 */
[----:B------:R-:W-:Y:S05]  /*05a0*/  @P0 BRA `(.L_x_34) ;  /* 0x0000000000080947 */ /* 0x000fea0003800000 */
[----:B------:R0:W5:Y:S01]  /*05b0*/  LDG.E.64 R14, desc[UR4][R2.64+0x20] ;  /* 0x00002004020e7981 */ /* 0x000162000c1e1b00 */
[----:B------:R-:W-:Y:S05]  /*05c0*/  BRA `(.L_x_35) ;  /* 0x0000000400007947 */ /* 0x000fea0003800000 */
.L_x_34:
[----:B------:R-:W-:-:S13]  /*05d0*/  ISETP.GE.AND P0, PT, R0, R13, PT ;  /* 0x0000000d0000720c */ /* 0x000fda0003f06270 */
[----:B------:R-:W-:Y:S05]  /*05e0*/  @P0 BRA `(.L_x_36) ;  /* 0x0000000000780947 */ /* 0x000fea0003800000 */
[----:B------:R-:W-:Y:S01]  /*05f0*/  IMAD.WIDE R20, R9, 0x40, R4 ;  /* 0x0000004009147825 */ /* 0x000fe200078e0204 */
[----:B------:R-:W2:Y:S04]  /*0600*/  LDG.E.64 R22, desc[UR4][R2.64+0x28] ;  /* 0x0000280402167981 */ /* 0x000ea8000c1e1b00 */
[----:B------:R-:W2:Y:S04]  /*0610*/  LDG.E.64 R24, desc[UR4][R20.64+-0x18] ;  /* 0xffffe80414187981 */ /* 0x000ea8000c1e1b00 */
[----:B------:R-:W3:Y:S04]  /*0620*/  LDG.E.64 R12, desc[UR4][R2.64+0x20] ;  /* 0x00002004020c7981 */ /* 0x000ee8000c1e1b00 */
[----:B------:R-:W4:Y:S04]  /*0630*/  LDG.E.64 R14, desc[UR4][R20.64+-0x20] ;  /* 0xffffe004140e7981 */ /* 0x000f28000c1e1b00 */
[----:B------:R-:W5:Y:S04]  /*0640*/  LDG.E.64 R16, desc[UR4][R2.64+0x30] ;  /* 0x0000300402107981 */ /* 0x000f68000c1e1b00 */
[----:B------:R-:W5:Y:S01]  /*0650*/  LDG.E.64 R18, desc[UR4][R20.64+-0x10] ;  /* 0xfffff00414127981 */ /* 0x000f62000c1e1b00 */
[----:B------:R-:W-:Y:S01]  /*0660*/  UMOV UR6, 0x54442d18 ;  /* 0x54442d1800067882 */ /* 0x000fe20000000000 */
[----:B------:R-:W-:Y:S01]  /*0670*/  UMOV UR7, 0x401921fb ;  /* 0x401921fb00077882 */ /* 0x000fe20000000000 */
[----:B--2---:R-:W-:Y:S01]  /*0680*/  DADD R22, R22, -R24 ;  /* 0x0000000016167229 */ /* 0x004fe20000000818 */
[----:B---3--:R-:W-:-:S07]  /*0690*/  IMAD.MOV.U32 R8, RZ, RZ, R12 ;  /* 0x000000ffff087224 */ /* 0x008fce00078e000c */
[C---:B------:R-:W-:Y:S01]  /*06a0*/  DADD R24, -|R22|.reuse, UR6 ;  /* 0x0000000616187e29 */ /* 0x040fe20008000300 */
[----:B------:R-:W-:Y:S01]  /*06b0*/  UMOV UR7, 0x400921fb ;  /* 0x400921fb00077882 */ /* 0x000fe20000000000 */
[----:B------:R-:W-:Y:S01]  /*06c0*/  DADD R26, -RZ, |R22| ;  /* 0x00000000ff1a7229 */ /* 0x000fe20000000516 */
[----:B----4-:R-:W-:Y:S01]  /*06d0*/  IMAD.MOV.U32 R10, RZ, RZ, R15 ;  /* 0x000000ffff0a7224 */ /* 0x010fe200078e000f */
[----:B------:R-:W-:Y:S01]  /*06e0*/  DSETP.GT.AND P0, PT, |R22|, UR6, PT ;  /* 0x0000000616007e2a */ /* 0x000fe2000bf04200 */
[----:B------:R-:W-:Y:S01]  /*06f0*/  UMOV UR6, 0x8e38e38e ;  /* 0x8e38e38e00067882 */ /* 0x000fe20000000000 */
[----:B------:R-:W-:Y:S01]  /*0700*/  UMOV UR7, 0x400638e3 ;  /* 0x400638e300077882 */ /* 0x000fe20000000000 */
[----:B-----5:R-:W-:-:S05]  /*0710*/  DADD R16, R16, -R18 ;  /* 0x0000000010107229 */ /* 0x020fca0000000812 */
[----:B------:R-:W-:Y:S02]  /*0720*/  FSEL R22, R24, R26, P0 ;  /* 0x0000001a18167208 */ /* 0x000fe40000000000 */
[----:B------:R-:W-:Y:S01]  /*0730*/  FSEL R23, R25, R27, P0 ;  /* 0x0000001b19177208 */ /* 0x000fe20000000000 */
[----:B------:R-:W-:-:S05]  /*0740*/  DSETP.MIN.AND P0, P1, R12, R14, PT ;  /* 0x0000000e0c00722a */ /* 0x000fca0003900000 */
[----:B------:R-:W-:Y:S01]  /*0750*/  DMUL R18, R22, R22 ;  /* 0x0000001616127228 */ /* 0x000fe20000000000 */
[----:B------:R-:W-:Y:S02]  /*0760*/  FSEL R13, R13, R10, P0 ;  /* 0x0000000a0d0d7208 */ /* 0x000fe40000000000 */
[----:B------:R-:W-:-:S05]  /*0770*/  SEL R12, R8, R14, P0 ;  /* 0x0000000e080c7207 */ /* 0x000fca0000000000 */
[----:B------:R-:W-:Y:S01]  /*0780*/  DFMA R18, R16, R16, R18 ;  /* 0x000000101012722b */ /* 0x000fe20000000012 */
[----:B------:R-:W-:-:S07]  /*0790*/  @P1 LOP3.LUT R13, R10, 0x80000, RZ, 0xfc, !PT ;  /* 0x000800000a0d1812 */ /* 0x000fce00078efcff */
[----:B------:R-:W-:-:S08]  /*07a0*/  DMUL R18, R12, R18 ;  /* 0x000000120c127228 */ /* 0x000fd00000000000 */
[----:B------:R-:W-:Y:S01]  /*07b0*/  DMUL R14, R18, UR6 ;  /* 0x00000006120e7c28 */ /* 0x000fe20008000000 */
[----:B------:R-:W-:Y:S10]  /*07c0*/  BRA `(.L_x_35) ;  /* 0x0000000000807947 */ /* 0x000ff40003800000 */
.L_x_36:
        /* <DEDUP_REMOVED lines=24> */
[----:B------:R-:W-:Y:S01]  /*0950*/  SEL R14, R6, R16, P0 ;  /* 0x00000010060e7207 */ /* 0x000fe20000000000 */
[----:B------:R-:W-:-:S04]  /*0960*/  IMAD R6, R0, R0, R0 ;  /* 0x0000000000067224 */ /* 0x000fc800078e0200 */
[----:B------:R-:W-:Y:S01]  /*0970*/  DFMA R20, R18, R18, R20 ;  /* 0x000000121214722b */ /* 0x000fe20000000014 */
[----:B------:R-:W-:Y:S02]  /*0980*/  @P1 LOP3.LUT R15, R8, 0x80000, RZ, 0xfc, !PT ;  /* 0x00080000080f1812 */ /* 0x000fe400078efcff */
[----:B------:R-:W-:-:S04]  /*0990*/  LEA.HI R6, R6, R6, RZ, 0x1 ;  /* 0x0000000606067211 */ /* 0x000fc800078f08ff */
[----:B------:R-:W-:Y:S01]  /*09a0*/  LEA.HI.SX32 R6, R6, R13, 0x1f ;  /* 0x0000000d06067211 */ /* 0x000fe200078ffaff */
[----:B------:R-:W-:-:S08]  /*09b0*/  DMUL R14, R14, R20 ;  /* 0x000000140e0e7228 */ /* 0x000fd00000000000 */
[----:B------:R-:W-:-:S11]  /*09c0*/  DMUL R14, R14, UR6 ;  /* 0x000000060e0e7c28 */ /* 0x000fd60008000000 */
.L_x_35:
[----:B------:R-:W-:Y:S05]  /*09d0*/  BSYNC.RECONVERGENT B0 ;  /* 0x0000000000007941 */ /* 0x000fea0003800200 */
.L_x_33:
[----:B------:R-:W1:Y:S01]  /*09e0*/  LDC.64 R12, c[0x0][0x388] ;  /* 0x0000e200ff0c7b82 */ /* 0x000e620000000a00 */
[----:B------:R-:W-:Y:S01]  /*09f0*/  ISETP.NE.AND P0, PT, R7, R9, PT ;  /* 0x000000090700720c */ /* 0x000fe20003f05270 */
[----:B-1----:R-:W-:-:S05]  /*0a00*/  IMAD.WIDE R8, R6, 0x8, R12 ;  /* 0x0000000806087825 */ /* 0x002fca00078e020c */
[----:B-----5:R1:W-:Y:S07]  /*0a10*/  STG.E.64 desc[UR4][R8.64], R14 ;  /* 0x0000000e08007986 */ /* 0x0203ee000c101b04 */
[----:B------:R-:W-:Y:S05]  /*0a20*/  @!P0 EXIT ;  /* 0x000000000000894d */ /* 0x000fea0003800000 */
[----:B------:R-:W-:Y:S01]  /*0a30*/  ISETP.NE.AND P0, PT, R0, R11, PT ;  /* 0x0000000b0000720c */ /* 0x000fe20003f05270 */
[----:B------:R-:W-:-:S05]  /*0a40*/  IMAD R6, R11, R7, RZ ;  /* 0x000000070b067224 */ /* 0x000fca00078e02ff */
[----:B-1----:R-:W-:-:S04]  /*0a50*/  LEA.HI R9, R6, R6, RZ, 0x1 ;  /* 0x0000000606097211 */ /* 0x002fc800078f08ff */
[----:B------:R-:W-:-:S03]  /*0a60*/  LEA.HI.SX32 R9, R9, R0, 0x1f ;  /* 0x0000000009097211 */ /* 0x000fc600078ffaff */
[----:B------:R-:W-:Y:S05]  /*0a70*/  @P0 BRA `(.L_x_37) ;  /* 0x0000000000100947 */ /* 0x000fea0003800000 */
[----:B0-----:R-:W2:Y:S01]  /*0a80*/  LDG.E.64 R2, desc[UR4][R2.64+0x20] ;  /* 0x0000200402027981 */ /* 0x001ea2000c1e1b00 */
[----:B------:R-:W-:-:S05]  /*0a90*/  IMAD.WIDE R12, R9, 0x8, R12 ;  /* 0x00000008090c7825 */ /* 0x000fca00078e020c */
[----:B--2---:R-:W-:Y:S01]  /*0aa0*/  STG.E.64 desc[UR4][R12.64], R2 ;  /* 0x000000020c007986 */ /* 0x004fe2000c101b04 */
[----:B------:R-:W-:Y:S05]  /*0ab0*/  EXIT ;  /* 0x000000000000794d */ /* 0x000fea0003800000 */
.L_x_37:
[----:B------:R-:W-:-:S13]  /*0ac0*/  ISETP.GE.AND P0, PT, R0, R11, PT ;  /* 0x0000000b0000720c */ /* 0x000fda0003f06270 */
[----:B------:R-:W-:Y:S05]  /*0ad0*/  @P0 BRA `(.L_x_38) ;  /* 0x0000000000800947 */ /* 0x000fea0003800000 */
[----:B------:R-:W-:Y:S01]  /*0ae0*/  IMAD.WIDE R10, R7, 0x40, R4 ;  /* 0x00000040070a7825 */ /* 0x000fe200078e0204 */
[----:B------:R-:W2:Y:S04]  /*0af0*/  LDG.E.64 R14, desc[UR4][R2.64+0x28] ;  /* 0x00002804020e7981 */ /* 0x000ea8000c1e1b00 */
[----:B------:R-:W2:Y:S04]  /*0b00*/  LDG.E.64 R16, desc[UR4][R10.64+-0x18] ;  /* 0xffffe8040a107981 */ /* 0x000ea8000c1e1b00 */
[----:B------:R-:W0:Y:S04]  /*0b10*/  LDG.E.64 R6, desc[UR4][R2.64+0x20] ;  /* 0x0000200402067981 */ /* 0x000e28000c1e1b00 */
[----:B------:R-:W3:Y:S04]  /*0b20*/  LDG.E.64 R4, desc[UR4][R10.64+-0x20] ;  /* 0xffffe0040a047981 */ /* 0x000ee8000c1e1b00 */
[----:B------:R0:W4:Y:S04]  /*0b30*/  LDG.E.64 R18, desc[UR4][R2.64+0x30] ;  /* 0x0000300402127981 */ /* 0x000128000c1e1b00 */
[----:B------:R-:W4:Y:S01]  /*0b40*/  LDG.E.64 R20, desc[UR4][R10.64+-0x10] ;  /* 0xfffff0040a147981 */ /* 0x000f22000c1e1b00 */
[----:B------:R-:W-:Y:S01]  /*0b50*/  UMOV UR6, 0x54442d18 ;  /* 0x54442d1800067882 */ /* 0x000fe20000000000 */
[----:B------:R-:W-:Y:S01]  /*0b60*/  UMOV UR7, 0x401921fb ;  /* 0x401921fb00077882 */ /* 0x000fe20000000000 */
[----:B------:R-:W-:Y:S01]  /*0b70*/  IMAD.WIDE R12, R9, 0x8, R12 ;  /* 0x00000008090c7825 */ /* 0x000fe200078e020c */
[----:B--2---:R-:W-:Y:S01]  /*0b80*/  DADD R14, R14, -R16 ;  /* 0x000000000e0e7229 */ /* 0x004fe20000000810 */
[----:B0-----:R-:W-:-:S07]  /*0b90*/  MOV R2, R6 ;  /* 0x0000000600027202 */ /* 0x001fce0000000f00 */
[C---:B------:R-:W-:Y:S01]  /*0ba0*/  DADD R16, -|R14|.reuse, UR6 ;  /* 0x000000060e107e29 */ /* 0x040fe20008000300 */
[----:B------:R-:W-:Y:S01]  /*0bb0*/  UMOV UR7, 0x400921fb ;  /* 0x400921fb00077882 */ /* 0x000fe20000000000 */
[----:B------:R-:W-:Y:S01]  /*0bc0*/  DADD R22, -RZ, |R14| ;  /* 0x00000000ff167229 */ /* 0x000fe2000000050e */
[----:B---3--:R-:W-:Y:S01]  /*0bd0*/  IMAD.MOV.U32 R0, RZ, RZ, R5 ;  /* 0x000000ffff007224 */ /* 0x008fe200078e0005 */
[----:B------:R-:W-:Y:S01]  /*0be0*/  DSETP.GT.AND P0, PT, |R14|, UR6, PT ;  /* 0x000000060e007e2a */ /* 0x000fe2000bf04200 */
[----:B------:R-:W-:Y:S01]  /*0bf0*/  UMOV UR6, 0x8e38e38e ;  /* 0x8e38e38e00067882 */ /* 0x000fe20000000000 */
[----:B------:R-:W-:Y:S01]  /*0c00*/  UMOV UR7, 0x400638e3 ;  /* 0x400638e300077882 */ /* 0x000fe20000000000 */
[----:B----4-:R-:W-:-:S05]  /*0c10*/  DADD R18, R18, -R20 ;  /* 0x0000000012127229 */ /* 0x010fca0000000814 */
        /* <DEDUP_REMOVED lines=9> */
[----:B------:R-:W-:-:S07]  /*0cb0*/  DMUL R14, R14, UR6 ;  /* 0x000000060e0e7c28 */ /* 0x000fce0008000000 */
[----:B------:R-:W-:Y:S01]  /*0cc0*/  STG.E.64 desc[UR4][R12.64], R14 ;  /* 0x0000000e0c007986 */ /* 0x000fe2000c101b04 */
[----:B------:R-:W-:Y:S05]  /*0cd0*/  EXIT ;  /* 0x000000000000794d */ /* 0x000fea0003800000 */
.L_x_38:
        /* <DEDUP_REMOVED lines=9> */
[----:B------:R-:W-:Y:S01]  /*0d70*/  IMAD R0, R0, R0, R0 ;  /* 0x0000000000007224 */ /* 0x000fe200078e0200 */
[----:B------:R-:W-:Y:S01]  /*0d80*/  UMOV UR8, 0x8e38e38e ;  /* 0x8e38e38e00087882 */ /* 0x000fe20000000000 */
[----:B------:R-:W-:-:S03]  /*0d90*/  UMOV UR9, 0x400638e3 ;  /* 0x400638e300097882 */ /* 0x000fc60000000000 */
[----:B------:R-:W-:-:S04]  /*0da0*/  LEA.HI R0, R0, R0, RZ, 0x1 ;  /* 0x0000000000007211 */ /* 0x000fc800078f08ff */
[----:B------:R-:W-:Y:S01]  /*0db0*/  SHF.R.S32.HI R0, RZ, 0x1, R0 ;  /* 0x00000001ff007819 */ /* 0x000fe20000011400 */
[----:B--2---:R-:W-:Y:S01]  /*0dc0*/  DADD R12, R12, -R14 ;  /* 0x000000000c0c7229 */ /* 0x004fe2000000080e */
[----:B0-----:R-:W-:-:S07]  /*0dd0*/  IMAD.MOV.U32 R2, RZ, RZ, R8 ;  /* 0x000000ffff027224 */ /* 0x001fce00078e0008 */
[C---:B------:R-:W-:Y:S01]  /*0de0*/  DADD R14, -|R12|.reuse, UR6 ;  /* 0x000000060c0e7e29 */ /* 0x040fe20008000300 */
[----:B------:R-:W-:Y:S01]  /*0df0*/  UMOV UR7, 0x400921fb ;  /* 0x400921fb00077882 */ /* 0x000fe20000000000 */
[----:B------:R-:W-:Y:S01]  /*0e00*/  DADD R18, -RZ, |R12| ;  /* 0x00000000ff127229 */ /* 0x000fe2000000050c */
[----:B---3--:R-:W-:Y:S01]  /*0e10*/  IMAD.MOV.U32 R3, RZ, RZ, R4 ;  /* 0x000000ffff037224 */ /* 0x008fe200078e0004 */
[----:B------:R-:W-:Y:S01]  /*0e20*/  DSETP.GT.AND P0, PT, |R12|, UR6, PT ;  /* 0x000000060c007e2a */ /* 0x000fe2000bf04200 */
[----:B------:R-:W0:Y:S01]  /*0e30*/  LDCU.64 UR6, c[0x0][0x388] ;  /* 0x00007100ff0677ac */ /* 0x000e220008000a00 */
[----:B----4-:R-:W-:-:S06]  /*0e40*/  DADD R10, R10, -R16 ;  /* 0x000000000a0a7229 */ /* 0x010fcc0000000810 */
[----:B------:R-:W-:Y:S02]  /*0e50*/  FSEL R12, R14, R18, P0 ;  /* 0x000000120e0c7208 */ /* 0x000fe40000000000 */
[----:B------:R-:W-:Y:S01]  /*0e60*/  FSEL R13, R15, R19, P0 ;  /* 0x000000130f0d7208 */ /* 0x000fe20000000000 */
[----:B------:R-:W-:Y:S01]  /*0e70*/  DSETP.MIN.AND P0, P1, R8, R4, PT ;  /* 0x000000040800722a */ /* 0x000fe20003900000 */
[----:B------:R-:W-:-:S04]  /*0e80*/  SHF.R.S32.HI R4, RZ, 0x1f, R0 ;  /* 0x0000001fff047819 */ /* 0x000fc80000011400 */
[----:B------:R-:W-:Y:S01]  /*0e90*/  DMUL R12, R12, R12 ;  /* 0x0000000c0c0c7228 */ /* 0x000fe20000000000 */
[----:B------:R-:W-:Y:S02]  /*0ea0*/  FSEL R9, R9, R5, P0 ;  /* 0x0000000509097208 */ /* 0x000fe40000000000 */
[----:B------:R-:W-:Y:S02]  /*0eb0*/  SEL R2, R2, R3, P0 ;  /* 0x0000000302027207 */ /* 0x000fe40000000000 */
[----:B------:R-:W-:-:S03]  /*0ec0*/  IADD3 R0, P0, PT, R0, R7, RZ ;  /* 0x0000000700007210 */ /* 0x000fc60007f1e0ff */
[----:B------:R-:W-:Y:S01]  /*0ed0*/  DFMA R12, R10, R10, R12 ;  /* 0x0000000a0a0c722b */ /* 0x000fe2000000000c */
[----:B------:R-:W-:Y:S02]  /*0ee0*/  @P1 LOP3.LUT R9, R5, 0x80000, RZ, 0xfc, !PT ;  /* 0x0008000005091812 */ /* 0x000fe400078efcff */
[----:B------:R-:W-:-:S03]  /*0ef0*/  LEA.HI.X.SX32 R7, R7, R4, 0x1, P0 ;  /* 0x0000000407077211 */ /* 0x000fc600000f0eff */
[----:B------:R-:W-:-:S06]  /*0f00*/  IMAD.MOV.U32 R3, RZ, RZ, R9 ;  /* 0x000000ffff037224 */ /* 0x000fcc00078e0009 */
[----:B------:R-:W-:Y:S01]  /*0f10*/  DMUL R12, R2, R12 ;  /* 0x0000000c020c7228 */ /* 0x000fe20000000000 */
[----:B0-----:R-:W-:-:S04]  /*0f20*/  LEA R2, P0, R0, UR6, 0x3 ;  /* 0x0000000600027c11 */ /* 0x001fc8000f8018ff */
[----:B------:R-:W-:-:S03]  /*0f30*/  LEA.HI.X R3, R0, UR7, R7, 0x3, P0 ;  /* 0x0000000700037c11 */ /* 0x000fc600080f1c07 */
[----:B------:R-:W-:-:S07]  /*0f40*/  DMUL R12, R12, UR8 ;  /* 0x000000080c0c7c28 */ /* 0x000fce0008000000 */
[----:B------:R-:W-:Y:S01]  /*0f50*/  STG.E.64 desc[UR4][R2.64+-0x8], R12 ;  /* 0xfffff80c02007986 */ /* 0x000fe2000c101b04 */
[----:B------:R-:W-:Y:S05]  /*0f60*/  EXIT ;  /* 0x000000000000794d */ /* 0x000fea0003800000 */
        .weak           $__internal_2_$__cuda_sm20_dsqrt_rn_f64_mediumpath_v1
        .type           $__internal_2_$__cuda_sm20_dsqrt_rn_f64_mediumpath_v1,@function
        .size           $__internal_2_$__cuda_sm20_dsqrt_rn_f64_mediumpath_v1,(.L_x_69 - $__internal_2_$__cuda_sm20_dsqrt_rn_f64_mediumpath_v1)
$__internal_2_$__cuda_sm20_dsqrt_rn_f64_mediumpath_v1:
[----:B------:R-:W-:Y:S01]  /*0f70*/  ISETP.GE.U32.AND P0, PT, R10, -0x3400000, PT ;  /* 0xfcc000000a00780c */ /* 0x000fe20003f06070 */
[----:B------:R-:W-:-:S12]  /*0f80*/  IMAD.MOV.U32 R10, RZ, RZ, R2 ;  /* 0x000000ffff0a7224 */ /* 0x000fd800078e0002 */
[----:B------:R-:W-:Y:S05]  /*0f90*/  @!P0 BRA `(.L_x_39) ;  /* 0x0000000000208947 */ /* 0x000fea0003800000 */
[----:B------:R-:W-:-:S10]  /*0fa0*/  DFMA.RM R10, R14, R10, R12 ;  /* 0x0000000a0e0a722b */ /* 0x000fd4000000400c */
[----:B------:R-:W-:-:S04]  /*0fb0*/  IADD3 R12, P0, PT, R10, 0x1, RZ ;  /* 0x000000010a0c7810 */ /* 0x000fc80007f1e0ff */
[----:B------:R-:W-:-:S06]  /*0fc0*/  IADD3.X R13, PT, PT, RZ, R11, RZ, P0, !PT ;  /* 0x0000000bff0d7210 */ /* 0x000fcc00007fe4ff */
[----:B------:R-:W-:-:S08]  /*0fd0*/  DFMA.RP R8, -R10, R12, R8 ;  /* 0x0000000c0a08722b */ /* 0x000fd00000008108 */
[----:B------:R-:W-:-:S06]  /*0fe0*/  DSETP.GT.AND P0, PT, R8, RZ, PT ;  /* 0x000000ff0800722a */ /* 0x000fcc0003f04000 */
[----:B------:R-:W-:Y:S02]  /*0ff0*/  FSEL R10, R12, R10, P0 ;  /* 0x0000000a0c0a7208 */ /* 0x000fe40000000000 */
[----:B------:R-:W-:Y:S01]  /*1000*/  FSEL R11, R13, R11, P0 ;  /* 0x0000000b0d0b7208 */ /* 0x000fe20000000000 */
[----:B------:R-:W-:Y:S06]  /*1010*/  BRA `(.L_x_40) ;  /* 0x0000000000647947 */ /* 0x000fec0003800000 */
.L_x_39:
[----:B------:R-:W-:-:S14]  /*1020*/  DSETP.NE.AND P0, PT, R8, RZ, PT ;  /* 0x000000ff0800722a */ /* 0x000fdc0003f05000 */
[----:B------:R-:W-:Y:S05]  /*1030*/  @!P0 BRA `(.L_x_41) ;  /* 0x0000000000588947 */ /* 0x000fea0003800000 */
[----:B------:R-:W-:-:S13]  /*1040*/  ISETP.GE.AND P0, PT, R9, RZ, PT ;  /* 0x000000ff0900720c */ /* 0x000fda0003f06270 */
[----:B------:R-:W-:Y:S02]  /*1050*/  @!P0 IMAD.MOV.U32 R10, RZ, RZ, 0x0 ;  /* 0x00000000ff0a8424 */ /* 0x000fe400078e00ff */
        /* <DEDUP_REMOVED lines=15> */
[----:B------:R-:W-:-:S06]  /*1150*/  IADD3 R13, PT, PT, R13, -0x100000, RZ ;  /* 0xfff000000d0d7810 */ /* 0x000fcc0007ffe0ff */
[----:B------:R-:W-:-:S08]  /*1160*/  DFMA R14, R10, -R10, R8 ;  /* 0x8000000a0a0e722b */ /* 0x000fd00000000008 */
[----:B------:R-:W-:-:S10]  /*1170*/  DFMA R10, R12, R14, R10 ;  /* 0x0000000e0c0a722b */ /* 0x000fd4000000000a */
[----:B------:R-:W-:Y:S01]  /*1180*/  VIADD R11, R11, 0xfcb00000 ;  /* 0xfcb000000b0b7836 */ /* 0x000fe20000000000 */
[----:B------:R-:W-:Y:S06]  /*1190*/  BRA `(.L_x_40) ;  /* 0x0000000000047947 */ /* 0x000fec0003800000 */
.L_x_41:
[----:B------:R-:W-:-:S11]  /*11a0*/  DADD R10, R8, R8 ;  /* 0x00000000080a7229 */ /* 0x000fd60000000008 */
.L_x_40:
[----:B------:R-:W-:Y:S02]  /*11b0*/  IMAD.MOV.U32 R5, RZ, RZ, 0x0 ;  /* 0x00000000ff057424 */ /* 0x000fe400078e00ff */
[----:B------:R-:W-:Y:S02]  /*11c0*/  IMAD.MOV.U32 R16, RZ, RZ, R10 ;  /* 0x000000ffff107224 */ /* 0x000fe400078e000a */
[----:B------:R-:W-:Y:S01]  /*11d0*/  IMAD.MOV.U32 R17, RZ, RZ, R11 ;  /* 0x000000ffff117224 */ /* 0x000fe200078e000b */
[----:B------:R-:W-:Y:S06]  /*11e0*/  RET.REL.NODEC R4 `(_Z21recalculate_distancesP9PseudoJetPdPiii) ;  /* 0xffffffec04847950 */ /* 0x000fec0003c3ffff */
.L_x_42:
        /* <DEDUP_REMOVED lines=9> */
.L_x_69:


//--------------------- .text._Z13set_distancesP9PseudoJetPdPii --------------------------
	.section	.text._Z13set_distancesP9PseudoJetPdPii,"ax",@progbits
	.align	128
        .global         _Z13set_distancesP9PseudoJetPdPii
        .type           _Z13set_distancesP9PseudoJetPdPii,@function
        .size           _Z13set_distancesP9PseudoJetPdPii,(.L_x_70 - _Z13set_distancesP9PseudoJetPdPii)
        .other          _Z13set_distancesP9PseudoJetPdPii,@"STO_CUDA_ENTRY STV_DEFAULT"
_Z13set_distancesP9PseudoJetPdPii:
.text._Z13set_distancesP9PseudoJetPdPii:
[----:B------:R-:W-:Y:S01]  /*0000*/  LDC R1, c[0x0][0x37c] ;  /* 0x0000df00ff017b82 */ /* 0x000fe20000000800 */
[----:B------:R-:W0:Y:S01]  /*0010*/  S2R R0, SR_CTAID.X ;  /* 0x0000000000007919 */ /* 0x000e220000002500 */
[----:B------:R-:W1:Y:S01]  /*0020*/  LDCU UR4, c[0x0][0x398] ;  /* 0x00007300ff0477ac */ /* 0x000e620008000800 */
[----:B------:R-:W0:Y:S01]  /*0030*/  S2R R3, SR_TID.X ;  /* 0x0000000000037919 */ /* 0x000e220000002100 */
[----:B------:R-:W0:Y:S01]  /*0040*/  LDCU UR5, c[0x0][0x360] ;  /* 0x00006c00ff0577ac */ /* 0x000e220008000800 */
[----:B-1----:R-:W-:-:S04]  /*0050*/  UIMAD UR4, UR4, UR4, UR4 ;  /* 0x00000004040472a4 */ /* 0x002fc8000f8e0204 */
[----:B------:R-:W-:-:S04]  /*0060*/  ULEA.HI UR4, UR4, UR4, URZ, 0x1 ;  /* 0x0000000404047291 */ /* 0x000fc8000f8f08ff */
[----:B------:R-:W-:Y:S01]  /*0070*/  USHF.R.S32.HI UR4, URZ, 0x1, UR4 ;  /* 0x00000001ff047899 */ /* 0x000fe20008011404 */
[----:B0-----:R-:W-:-:S05]  /*0080*/  IMAD R0, R0, UR5, R3 ;  /* 0x0000000500007c24 */ /* 0x001fca000f8e0203 */
[----:B------:R-:W-:-:S13]  /*0090*/  ISETP.GE.AND P0, PT, R0, UR4, PT ;  /* 0x0000000400007c0c */ /* 0x000fda000bf06270 */
[----:B------:R-:W-:Y:S05]  /*00a0*/  @P0 EXIT ;  /* 0x000000000000094d */ /* 0x000fea0003800000 */
[----:B------:R-:W-:Y:S01]  /*00b0*/  VIADD R2, R0, 0x1 ;  /* 0x0000000100027836 */ /* 0x000fe20000000000 */
[----:B------:R-:W0:Y:S01]  /*00c0*/  LDC.64 R12, c[0x0][0x390] ;  /* 0x0000e400ff0c7b82 */ /* 0x000e220000000a00 */
[----:B------:R-:W-:Y:S01]  /*00d0*/  IMAD.MOV.U32 R10, RZ, RZ, 0x0 ;  /* 0x00000000ff0a7424 */ /* 0x000fe200078e00ff */
[----:B------:R-:W1:Y:S01]  /*00e0*/  LDCU.64 UR4, c[0x0][0x358] ;  /* 0x00006b00ff0477ac */ /* 0x000e620008000a00 */
[----:B------:R-:W-:Y:S01]  /*00f0*/  IMAD.SHL.U32 R3, R2, 0x2, RZ ;  /* 0x0000000202037824 */ /* 0x000fe200078e00ff */
[----:B------:R-:W-:Y:S01]  /*0100*/  BSSY.RECONVERGENT B0, `(.L_x_43) ;  /* 0x0000016000007945 */ /* 0x000fe20003800200 */
[----:B------:R-:W-:Y:S02]  /*0110*/  IMAD.MOV.U32 R11, RZ, RZ, 0x3fd80000 ;  /* 0x3fd80000ff0b7424 */ /* 0x000fe400078e00ff */
[----:B------:R-:W2:Y:S02]  /*0120*/  I2F.F64 R4, R3 ;  /* 0x0000000300047312 */ /* 0x000ea40000201c00 */
[----:B--2---:R-:W-:-:S06]  /*0130*/  DADD R4, R4, 0.25 ;  /* 0x3fd0000004047429 */ /* 0x004fcc0000000000 */
[----:B------:R-:W2:Y:S04]  /*0140*/  MUFU.RSQ64H R9, R5 ;  /* 0x0000000500097308 */ /* 0x000ea80000001c00 */
[----:B------:R-:W-:-:S04]  /*0150*/  IADD3 R8, PT, PT, R5, -0x3500000, RZ ;  /* 0xfcb0000005087810 */ /* 0x000fc80007ffe0ff */
[----:B------:R-:W-:Y:S02]  /*0160*/  ISETP.GE.U32.AND P0, PT, R8, 0x7ca00000, PT ;  /* 0x7ca000000800780c */ /* 0x000fe40003f06070 */
[----:B--2---:R-:W-:-:S08]  /*0170*/  DMUL R6, R8, R8 ;  /* 0x0000000808067228 */ /* 0x004fd00000000000 */
[----:B------:R-:W-:-:S08]  /*0180*/  DFMA R6, R4, -R6, 1 ;  /* 0x3ff000000406742b */ /* 0x000fd00000000806 */
[----:B------:R-:W-:Y:S02]  /*0190*/  DFMA R10, R6, R10, 0.5 ;  /* 0x3fe00000060a742b */ /* 0x000fe4000000000a */
[----:B------:R-:W-:-:S08]  /*01a0*/  DMUL R6, R8, R6 ;  /* 0x0000000608067228 */ /* 0x000fd00000000000 */
[----:B------:R-:W-:Y:S01]  /*01b0*/  DFMA R10, R10, R6, R8 ;  /* 0x000000060a0a722b */ /* 0x000fe20000000008 */
[----:B0-----:R-:W-:-:S05]  /*01c0*/  IMAD.WIDE R6, R0, 0x4, R12 ;  /* 0x0000000400067825 */ /* 0x001fca00078e020c */
[----:B-1----:R0:W-:Y:S02]  /*01d0*/  STG.E desc[UR4][R6.64], R0 ;  /* 0x0000000006007986 */ /* 0x0021e4000c101904 */
[----:B------:R-:W-:Y:S02]  /*01e0*/  DMUL R12, R4, R10 ;  /* 0x0000000a040c7228 */ /* 0x000fe40000000000 */
[----:B------:R-:W-:Y:S01]  /*01f0*/  IADD3 R19, PT, PT, R11, -0x100000, RZ ;  /* 0xfff000000b137810 */ /* 0x000fe20007ffe0ff */
[----:B------:R-:W-:-:S05]  /*0200*/  IMAD.MOV.U32 R18, RZ, RZ, R10 ;  /* 0x000000ffff127224 */ /* 0x000fca00078e000a */
[----:B------:R-:W-:-:S08]  /*0210*/  DFMA R14, R12, -R12, R4 ;  /* 0x8000000c0c0e722b */ /* 0x000fd00000000004 */
[----:B------:R-:W-:Y:S01]  /*0220*/  DFMA R16, R14, R18, R12 ;  /* 0x000000120e10722b */ /* 0x000fe2000000000c */
[----:B0-----:R-:W-:Y:S10]  /*0230*/  @!P0 BRA `(.L_x_44) ;  /* 0x0000000000088947 */ /* 0x001ff40003800000 */
[----:B------:R-:W-:-:S07]  /*0240*/  MOV R6, 0x260 ;  /* 0x0000026000067802 */ /* 0x000fce0000000f00 */
[----:B------:R-:W-:Y:S05]  /*0250*/  CALL.REL.NOINC `($__internal_3_$__cuda_sm20_dsqrt_rn_f64_mediumpath_v1) ;  /* 0x0000000000d47944 */ /* 0x000fea0003c00000 */
.L_x_44:
[----:B------:R-:W-:Y:S05]  /*0260*/  BSYNC.RECONVERGENT B0 ;  /* 0x0000000000007941 */ /* 0x000fea0003800200 */
.L_x_43:
[----:B------:R-:W-:Y:S01]  /*0270*/  DADD R16, R16, -0.5 ;  /* 0xbfe0000010107429 */ /* 0x000fe20000000000 */
[----:B------:R-:W-:Y:S09]  /*0280*/  I2F.F64 R2, R2 ;  /* 0x0000000200027312 */ /* 0x000ff20000201c00 */
[----:B------:R-:W0:Y:S02]  /*0290*/  F2I.F64.CEIL R17, R16 ;  /* 0x0000001000117311 */ /* 0x000e240000309100 */
[----:B0-----:R-:W-:-:S04]  /*02a0*/  VIADD R4, R17, 0xffffffff ;  /* 0xffffffff11047836 */ /* 0x001fc80000000000 */
[----:B------:R-:W-:-:S04]  /*02b0*/  IMAD R6, R17, R4, RZ ;  /* 0x0000000411067224 */ /* 0x000fc800078e02ff */
[----:B------:R-:W0:Y:S02]  /*02c0*/  I2F.F64 R4, R6 ;  /* 0x0000000600047312 */ /* 0x000e240000201c00 */
[----:B0-----:R-:W-:-:S10]  /*02d0*/  DFMA R4, R4, -0.5, R2 ;  /* 0xbfe000000404782b */ /* 0x001fd40000000002 */
[----:B------:R-:W0:Y:S02]  /*02e0*/  F2I.F64.TRUNC R4, R4 ;  /* 0x0000000400047311 */ /* 0x000e24000030d100 */
[----:B0-----:R-:W-:-:S13]  /*02f0*/  ISETP.NE.AND P0, PT, R4, R17, PT ;  /* 0x000000110400720c */ /* 0x001fda0003f05270 */
[----:B------:R-:W-:Y:S05]  /*0300*/  @P0 BRA `(.L_x_45) ;  /* 0x00000000001c0947 */ /* 0x000fea0003800000 */
[----:B------:R-:W0:Y:S08]  /*0310*/  LDC.64 R2, c[0x0][0x380] ;  /* 0x0000e000ff027b82 */ /* 0x000e300000000a00 */
[----:B------:R-:W1:Y:S01]  /*0320*/  LDC.64 R4, c[0x0][0x388] ;  /* 0x0000e200ff047b82 */ /* 0x000e620000000a00 */
[----:B0-----:R-:W-:-:S06]  /*0330*/  IMAD.WIDE R2, R17, 0x40, R2 ;  /* 0x0000004011027825 */ /* 0x001fcc00078e0202 */
[----:B------:R-:W2:Y:S01]  /*0340*/  LDG.E.64 R2, desc[UR4][R2.64+-0x20] ;  /* 0xffffe00402027981 */ /* 0x000ea2000c1e1b00 */
[----:B-1----:R-:W-:-:S05]  /*0350*/  IMAD.WIDE R4, R0, 0x8, R4 ;  /* 0x0000000800047825 */ /* 0x002fca00078e0204 */
[----:B--2---:R-:W-:Y:S01]  /*0360*/  STG.E.64 desc[UR4][R4.64], R2 ;  /* 0x0000000204007986 */ /* 0x004fe2000c101b04 */
[----:B------:R-:W-:Y:S05]  /*0370*/  EXIT ;  /* 0x000000000000794d */ /* 0x000fea0003800000 */
.L_x_45:
[----:B------:R-:W0:Y:S02]  /*0380*/  LDC.64 R2, c[0x0][0x380] ;  /* 0x0000e000ff027b82 */ /* 0x000e240000000a00 */
[----:B0-----:R-:W-:-:S04]  /*0390*/  IMAD.WIDE R6, R4, 0x40, R2 ;  /* 0x0000004004067825 */ /* 0x001fc800078e0202 */
[----:B------:R-:W-:Y:S01]  /*03a0*/  IMAD.WIDE R18, R17, 0x40, R2 ;  /* 0x0000004011127825 */ /* 0x000fe200078e0202 */
[----:B------:R-:W2:Y:S04]  /*03b0*/  LDG.E.64 R8, desc[UR4][R6.64+-0x18] ;  /* 0xffffe80406087981 */ /* 0x000ea8000c1e1b00 */
[----:B------:R-:W2:Y:S04]  /*03c0*/  LDG.E.64 R10, desc[UR4][R18.64+-0x18] ;  /* 0xffffe804120a7981 */ /* 0x000ea8000c1e1b00 */
[----:B------:R-:W3:Y:S04]  /*03d0*/  LDG.E.64 R2, desc[UR4][R6.64+-0x20] ;  /* 0xffffe00406027981 */ /* 0x000ee8000c1e1b00 */
[----:B------:R-:W4:Y:S04]  /*03e0*/  LDG.E.64 R4, desc[UR4][R18.64+-0x20] ;  /* 0xffffe00412047981 */ /* 0x000f28000c1e1b00 */
[----:B------:R0:W5:Y:S04]  /*03f0*/  LDG.E.64 R12, desc[UR4][R6.64+-0x10] ;  /* 0xfffff004060c7981 */ /* 0x000168000c1e1b00 */
[----:B------:R-:W5:Y:S01]  /*0400*/  LDG.E.64 R14, desc[UR4][R18.64+-0x10] ;  /* 0xfffff004120e7981 */ /* 0x000f62000c1e1b00 */
[----:B------:R-:W-:Y:S01]  /*0410*/  UMOV UR6, 0x54442d18 ;  /* 0x54442d1800067882 */ /* 0x000fe20000000000 */
[----:B------:R-:W-:Y:S01]  /*0420*/  UMOV UR7, 0x401921fb ;  /* 0x401921fb00077882 */ /* 0x000fe20000000000 */
[----:B0-----:R-:W0:Y:S02]  /*0430*/  LDC.64 R6, c[0x0][0x388] ;  /* 0x0000e200ff067b82 */ /* 0x001e240000000a00 */
[----:B0-----:R-:W-:Y:S01]  /*0440*/  IMAD.WIDE R6, R0, 0x8, R6 ;  /* 0x0000000800067825 */ /* 0x001fe200078e0206 */
[----:B--2---:R-:W-:-:S08]  /*0450*/  DADD R8, R8, -R10 ;  /* 0x0000000008087229 */ /* 0x004fd0000000080a */
[C---:B------:R-:W-:Y:S01]  /*0460*/  DADD R10, -|R8|.reuse, UR6 ;  /* 0x00000006080a7e29 */ /* 0x040fe20008000300 */
[----:B------:R-:W-:Y:S01]  /*0470*/  UMOV UR7, 0x400921fb ;  /* 0x400921fb00077882 */ /* 0x000fe20000000000 */
[----:B------:R-:W-:Y:S02]  /*0480*/  DADD R16, -RZ, |R8| ;  /* 0x00000000ff107229 */ /* 0x000fe40000000508 */
[----:B------:R-:W-:Y:S01]  /*0490*/  DSETP.GT.AND P0, PT, |R8|, UR6, PT ;  /* 0x0000000608007e2a */ /* 0x000fe2000bf04200 */
[----:B------:R-:W-:Y:S01]  /*04a0*/  UMOV UR6, 0x8e38e38e ;  /* 0x8e38e38e00067882 */ /* 0x000fe20000000000 */
[----:B------:R-:W-:Y:S01]  /*04b0*/  UMOV UR7, 0x400638e3 ;  /* 0x400638e300077882 */ /* 0x000fe20000000000 */
[----:B-----5:R-:W-:Y:S01]  /*04c0*/  DADD R12, R12, -R14 ;  /* 0x000000000c0c7229 */ /* 0x020fe2000000080e */
[----:B----4-:R-:W-:-:S04]  /*04d0*/  IMAD.MOV.U32 R14, RZ, RZ, R5 ;  /* 0x000000ffff0e7224 */ /* 0x010fc800078e0005 */
[----:B------:R-:W-:Y:S02]  /*04e0*/  FSEL R8, R10, R16, P0 ;  /* 0x000000100a087208 */ /* 0x000fe40000000000 */
[----:B------:R-:W-:Y:S01]  /*04f0*/  FSEL R9, R11, R17, P0 ;  /* 0x000000110b097208 */ /* 0x000fe20000000000 */
[----:B---3--:R-:W-:Y:S01]  /*0500*/  DSETP.MIN.AND P0, P1, R2, R4, PT ;  /* 0x000000040200722a */ /* 0x008fe20003900000 */
[----:B------:R-:W-:-:S04]  /*0510*/  MOV R10, R2 ;  /* 0x00000002000a7202 */ /* 0x000fc80000000f00 */
        /* <DEDUP_REMOVED lines=9> */
        .weak           $__internal_3_$__cuda_sm20_dsqrt_rn_f64_mediumpath_v1
        .type           $__internal_3_$__cuda_sm20_dsqrt_rn_f64_mediumpath_v1,@function
        .size           $__internal_3_$__cuda_sm20_dsqrt_rn_f64_mediumpath_v1,(.L_x_70 - $__internal_3_$__cuda_sm20_dsqrt_rn_f64_mediumpath_v1)
$__internal_3_$__cuda_sm20_dsqrt_rn_f64_mediumpath_v1:
[----:B------:R-:W-:Y:S01]  /*05b0*/  ISETP.GE.U32.AND P0, PT, R8, -0x3400000, PT ;  /* 0xfcc000000800780c */ /* 0x000fe20003f06070 */
[----:B------:R-:W-:Y:S01]  /*05c0*/  BSSY.RECONVERGENT B1, `(.L_x_46) ;  /* 0x0000024000017945 */ /* 0x000fe20003800200 */
[----:B------:R-:W-:-:S11]  /*05d0*/  IMAD.MOV.U32 R11, RZ, RZ, R19 ;  /* 0x000000ffff0b7224 */ /* 0x000fd600078e0013 */
        /* <DEDUP_REMOVED lines=9> */
.L_x_47:
[----:B------:R-:W-:-:S14]  /*0670*/  DSETP.NE.AND P0, PT, R4, RZ, PT ;  /* 0x000000ff0400722a */ /* 0x000fdc0003f05000 */
[----:B------:R-:W-:Y:S05]  /*0680*/  @!P0 BRA `(.L_x_49) ;  /* 0x0000000000588947 */ /* 0x000fea0003800000 */
[----:B------:R-:W-:-:S13]  /*0690*/  ISETP.GE.AND P0, PT, R5, RZ, PT ;  /* 0x000000ff0500720c */ /* 0x000fda0003f06270 */
[----:B------:R-:W-:Y:S01]  /*06a0*/  @!P0 IMAD.MOV.U32 R8, RZ, RZ, 0x0 ;  /* 0x00000000ff088424 */ /* 0x000fe200078e00ff */
[----:B------:R-:W-:Y:S01]  /*06b0*/  @!P0 MOV R9, 0xfff80000 ;  /* 0xfff8000000098802 */ /* 0x000fe20000000f00 */
[----:B------:R-:W-:Y:S06]  /*06c0*/  @!P0 BRA `(.L_x_48) ;  /* 0x00000000004c8947 */ /* 0x000fec0003800000 */
[----:B------:R-:W-:-:S13]  /*06d0*/  ISETP.GT.AND P0, PT, R5, 0x7fefffff, PT ;  /* 0x7fefffff0500780c */ /* 0x000fda0003f04270 */
[----:B------:R-:W-:Y:S05]  /*06e0*/  @P0 BRA `(.L_x_49) ;  /* 0x0000000000400947 */ /* 0x000fea0003800000 */
[----:B------:R-:W-:Y:S01]  /*06f0*/  DMUL R4, R4, 8.11296384146066816958e+31 ;  /* 0x4690000004047828 */ /* 0x000fe20000000000 */
[----:B------:R-:W-:Y:S01]  /*0700*/  IMAD.MOV.U32 R8, RZ, RZ, RZ ;  /* 0x000000ffff087224 */ /* 0x000fe200078e00ff */
[----:B------:R-:W-:Y:S01]  /*0710*/  MOV R12, 0x0 ;  /* 0x00000000000c7802 */ /* 0x000fe20000000f00 */
[----:B------:R-:W-:-:S03]  /*0720*/  IMAD.MOV.U32 R13, RZ, RZ, 0x3fd80000 ;  /* 0x3fd80000ff0d7424 */ /* 0x000fc600078e00ff */
        /* <DEDUP_REMOVED lines=12> */
.L_x_49:
[----:B------:R-:W-:-:S11]  /*07f0*/  DADD R8, R4, R4 ;  /* 0x0000000004087229 */ /* 0x000fd60000000004 */
.L_x_48:
[----:B------:R-:W-:Y:S05]  /*0800*/  BSYNC.RECONVERGENT B1 ;  /* 0x0000000000017941 */ /* 0x000fea0003800200 */
.L_x_46:
[----:B------:R-:W-:Y:S01]  /*0810*/  HFMA2 R7, -RZ, RZ, 0, 0 ;  /* 0x00000000ff077431 */ /* 0x000fe200000001ff */
[----:B------:R-:W-:Y:S01]  /*0820*/  MOV R16, R8 ;  /* 0x0000000800107202 */ /* 0x000fe20000000f00 */
[----:B------:R-:W-:Y:S02]  /*0830*/  IMAD.MOV.U32 R17, RZ, RZ, R9 ;  /* 0x000000ffff117224 */ /* 0x000fe400078e0009 */
[----:B------:R-:W-:Y:S05]  /*0840*/  RET.REL.NODEC R6 `(_Z13set_distancesP9PseudoJetPdPii) ;  /* 0xfffffff406ec7950 */ /* 0x000fea0003c3ffff */
.L_x_50:
        /* <DEDUP_REMOVED lines=11> */
.L_x_70:


//--------------------- .text._Z8set_jetsP9PseudoJet --------------------------
	.section	.text._Z8set_jetsP9PseudoJet,"ax",@progbits
	.align	128
        .global         _Z8set_jetsP9PseudoJet
        .type           _Z8set_jetsP9PseudoJet,@function
        .size           _Z8set_jetsP9PseudoJet,(.L_x_71 - _Z8set_jetsP9PseudoJet)
        .other          _Z8set_jetsP9PseudoJet,@"STO_CUDA_ENTRY STV_DEFAULT"
_Z8set_jetsP9PseudoJet:
.text._Z8set_jetsP9PseudoJet:
[----:B------:R-:W-:Y:S01]  /*0000*/  LDC R1, c[0x0][0x37c] ;  /* 0x0000df00ff017b82 */ /* 0x000fe20000000800 */
[----:B------:R-:W0:Y:S07]  /*0010*/  S2R R3, SR_CTAID.X ;  /* 0x0000000000037919 */ /* 0x000e2e0000002500 */
[----:B------:R-:W1:Y:S01]  /*0020*/  LDC.64 R18, c[0x0][0x380] ;  /* 0x0000e000ff127b82 */ /* 0x000e620000000a00 */
[----:B------:R-:W0:Y:S01]  /*0030*/  LDCU UR6, c[0x0][0x360] ;  /* 0x00006c00ff0677ac */ /* 0x000e220008000800 */
[----:B------:R-:W0:Y:S01]  /*0040*/  S2R R0, SR_TID.X ;  /* 0x0000000000007919 */ /* 0x000e220000002100 */
[----:B------:R-:W2:Y:S01]  /*0050*/  LDCU.64 UR4, c[0x0][0x358] ;  /* 0x00006b00ff0477ac */ /* 0x000ea20008000a00 */
[----:B0-----:R-:W-:-:S04]  /*0060*/  IMAD R3, R3, UR6, R0 ;  /* 0x0000000603037c24 */ /* 0x001fc8000f8e0200 */
[----:B-1----:R-:W-:-:S05]  /*0070*/  IMAD.WIDE R18, R3, 0x40, R18 ;  /* 0x0000004003127825 */ /* 0x002fca00078e0212 */
[----:B--2---:R-:W2:Y:S04]  /*0080*/  LDG.E.64 R16, desc[UR4][R18.64+0x8] ;  /* 0x0000080412107981 */ /* 0x004ea8000c1e1b00 */
[----:B------:R-:W3:Y:S01]  /*0090*/  LDG.E.64 R14, desc[UR4][R18.64] ;  /* 0x00000004120e7981 */ /* 0x000ee2000c1e1b00 */
[----:B------:R-:W-:Y:S03]  /*00a0*/  BSSY.RECONVERGENT B0, `(.L_x_51) ;  /* 0x0000081000007945 */ /* 0x000fe60003800200 */
[----:B------:R0:W-:Y:S01]  /*00b0*/  STG.E.U8 desc[UR4][R18.64+0x38], RZ ;  /* 0x000038ff12007986 */ /* 0x0001e2000c101104 */
[----:B--2---:R-:W-:-:S08]  /*00c0*/  DMUL R12, R16, R16 ;  /* 0x00000010100c7228 */ /* 0x004fd00000000000 */
[----:B---3--:R-:W-:-:S07]  /*00d0*/  DFMA R12, R14, R14, R12 ;  /* 0x0000000e0e0c722b */ /* 0x008fce000000000c */
[----:B------:R0:W-:Y:S01]  /*00e0*/  STG.E.64 desc[UR4][R18.64+0x20], R12 ;  /* 0x0000200c12007986 */ /* 0x0001e2000c101b04 */
[----:B------:R-:W-:-:S14]  /*00f0*/  DSETP.NEU.AND P0, PT, R12, RZ, PT ;  /* 0x000000ff0c00722a */ /* 0x000fdc0003f0d000 */
[----:B------:R0:W-:Y:S01]  /*0100*/  @!P0 STG.E.64 desc[UR4][R18.64+0x28], RZ ;  /* 0x000028ff12008986 */ /* 0x0001e2000c101b04 */
[----:B------:R-:W-:Y:S01]  /*0110*/  @!P0 CS2R R2, SRZ ;  /* 0x0000000000028805 */ /* 0x000fe2000001ff00 */
[----:B------:R-:W-:Y:S06]  /*0120*/  @!P0 BRA `(.L_x_52) ;  /* 0x0000000400e08947 */ /* 0x000fec0003800000 */
        /* <DEDUP_REMOVED lines=24> */
[----:B------:R-:W-:-:S07]  /*02b0*/  IMAD.MOV.U32 R5, RZ, RZ, R11 ;  /* 0x000000ffff057224 */ /* 0x000fce00078e000b */
[----:B0-----:R-:W-:Y:S05]  /*02c0*/  CALL.REL.NOINC `($__internal_4_$__cuda_sm20_div_rn_f64_full) ;  /* 0x0000000c00d87944 */ /* 0x001fea0003c00000 */
[----:B------:R-:W-:Y:S02]  /*02d0*/  IMAD.MOV.U32 R2, RZ, RZ, R4 ;  /* 0x000000ffff027224 */ /* 0x000fe400078e0004 */
[----:B------:R-:W-:-:S07]  /*02e0*/  IMAD.MOV.U32 R3, RZ, RZ, R5 ;  /* 0x000000ffff037224 */ /* 0x000fce00078e0005 */
.L_x_54:
[----:B------:R-:W-:Y:S05]  /*02f0*/  BSYNC.RECONVERGENT B1 ;  /* 0x0000000000017941 */ /* 0x000fea0003800200 */
.L_x_53:
        /* <DEDUP_REMOVED lines=78> */
[----:B------:R-:W-:Y:S01]  /*07e0*/  DADD R14, |R14|, |R16| ;  /* 0x000000000e0e7229 */ /* 0x000fe20000000610 */
        /* <DEDUP_REMOVED lines=12> */
.L_x_52:
[----:B------:R-:W-:Y:S05]  /*08b0*/  BSYNC.RECONVERGENT B0 ;  /* 0x0000000000007941 */ /* 0x000fea0003800200 */
.L_x_51:
[----:B------:R-:W2:Y:S04]  /*08c0*/  LDG.E.64 R6, desc[UR4][R18.64+0x18] ;  /* 0x0000180412067981 */ /* 0x000ea8000c1e1b00 */
[----:B------:R-:W2:Y:S01]  /*08d0*/  LDG.E.64 R10, desc[UR4][R18.64+0x10] ;  /* 0x00001004120a7981 */ /* 0x000ea2000c1e1b00 */
[----:B------:R-:W-:Y:S01]  /*08e0*/  UMOV UR6, 0x54442d18 ;  /* 0x54442d1800067882 */ /* 0x000fe20000000000 */
[----:B------:R-:W-:Y:S01]  /*08f0*/  UMOV UR7, 0x401921fb ;  /* 0x401921fb00077882 */ /* 0x000fe20000000000 */
[C---:B------:R-:W-:Y:S02]  /*0900*/  DSETP.GEU.AND P0, PT, R2.reuse, RZ, PT ;  /* 0x000000ff0200722a */ /* 0x040fe40003f0e000 */
[----:B------:R-:W-:-:S10]  /*0910*/  DADD R4, R2, UR6 ;  /* 0x0000000602047e29 */ /* 0x000fd40008000000 */
[----:B------:R-:W-:Y:S02]  /*0920*/  FSEL R4, R4, R2, !P0 ;  /* 0x0000000204047208 */ /* 0x000fe40004000000 */
[----:B------:R-:W-:Y:S01]  /*0930*/  FSEL R5, R5, R3, !P0 ;  /* 0x0000000305057208 */ /* 0x000fe20004000000 */
[----:B------:R-:W-:-:S05]  /*0940*/  DSETP.NEU.AND P0, PT, R12, RZ, PT ;  /* 0x000000ff0c00722a */ /* 0x000fca0003f0d000 */
[----:B------:R-:W-:-:S06]  /*0950*/  DSETP.GE.AND P1, PT, R4, UR6, PT ;  /* 0x0000000604007e2a */ /* 0x000fcc000bf26000 */
[----:B------:R-:W-:Y:S02]  /*0960*/  DSETP.LT.OR P2, PT, R2, RZ, P1 ;  /* 0x000000ff0200722a */ /* 0x000fe40000f41400 */
[----:B-1----:R-:W-:-:S10]  /*0970*/  DADD R2, R4, -UR6 ;  /* 0x8000000604027e29 */ /* 0x002fd40008000000 */
[----:B------:R-:W-:Y:S02]  /*0980*/  FSEL R2, R2, R4, P1 ;  /* 0x0000000402027208 */ /* 0x000fe40000800000 */
[----:B------:R-:W-:-:S05]  /*0990*/  FSEL R3, R3, R5, P1 ;  /* 0x0000000503037208 */ /* 0x000fca0000800000 */
[----:B------:R1:W-:Y:S01]  /*09a0*/  @P2 STG.E.64 desc[UR4][R18.64+0x28], R2 ;  /* 0x0000280212002986 */ /* 0x0003e2000c101b04 */
[----:B--2---:R-:W-:-:S14]  /*09b0*/  DSETP.NEU.OR P0, PT, R6, |R10|, P0 ;  /* 0x4000000a0600722a */ /* 0x004fdc000070d400 */
[----:B-1----:R-:W-:Y:S05]  /*09c0*/  @P0 BRA `(.L_x_55) ;  /* 0x00000000001c0947 */ /* 0x002fea0003800000 */
[C---:B------:R-:W-:Y:S02]  /*09d0*/  DSETP.GE.AND P0, PT, R10.reuse, RZ, PT ;  /* 0x000000ff0a00722a */ /* 0x040fe40003f06000 */
[----:B------:R-:W-:-:S12]  /*09e0*/  DADD R10, |R10|, 100000 ;  /* 0x40f86a000a0a7429 */ /* 0x000fd80000000200 */
[----:B------:R1:W-:Y:S01]  /*09f0*/  @P0 STG.E.64 desc[UR4][R18.64+0x30], R10 ;  /* 0x0000300a12000986 */ /* 0x0003e2000c101b04 */
[----:B------:R-:W-:Y:S05]  /*0a00*/  @P0 EXIT ;  /* 0x000000000000094d */ /* 0x000fea0003800000 */
[----:B-1----:R-:W-:-:S07]  /*0a10*/  DADD R10, -RZ, -R10 ;  /* 0x00000000ff0a7229 */ /* 0x002fce000000090a */
[----:B------:R-:W-:Y:S01]  /*0a20*/  STG.E.64 desc[UR4][R18.64+0x30], R10 ;  /* 0x0000300a12007986 */ /* 0x000fe2000c101b04 */
[----:B------:R-:W-:Y:S05]  /*0a30*/  EXIT ;  /* 0x000000000000794d */ /* 0x000fea0003800000 */
.L_x_55:
[C-C-:B------:R-:W-:Y:S01]  /*0a40*/  DADD R4, R6.reuse, |R10|.reuse ;  /* 0x0000000006047229 */ /* 0x140fe2000000040a */
[----:B------:R-:W-:Y:S01]  /*0a50*/  IMAD.MOV.U32 R8, RZ, RZ, 0x1 ;  /* 0x00000001ff087424 */ /* 0x000fe200078e00ff */
[C-C-:B------:R-:W-:Y:S01]  /*0a60*/  DADD R2, R6.reuse, R10.reuse ;  /* 0x0000000006027229 */ /* 0x140fe2000000000a */
[----:B------:R-:W-:Y:S01]  /*0a70*/  IMAD.MOV.U32 R0, RZ, RZ, RZ ;  /* 0x000000ffff007224 */ /* 0x000fe200078e00ff */
[----:B------:R-:W-:Y:S01]  /*0a80*/  DADD R6, R6, -R10 ;  /* 0x0000000006067229 */ /* 0x000fe2000000080a */
[----:B------:R-:W-:Y:S03]  /*0a90*/  BSSY.RECONVERGENT B0, `(.L_x_56) ;  /* 0x000001e000007945 */ /* 0x000fe60003800200 */
[----:B------:R-:W-:-:S04]  /*0aa0*/  DMUL R4, R4, R4 ;  /* 0x0000000404047228 */ /* 0x000fc80000000000 */
[----:B------:R-:W-:Y:S02]  /*0ab0*/  DFMA R2, R2, R6, -R12 ;  /* 0x000000060202722b */ /* 0x000fe4000000080c */
[----:B------:R-:W1:Y:S06]  /*0ac0*/  MUFU.RCP64H R9, R5 ;  /* 0x0000000500097308 */ /* 0x000e6c0000001800 */
[----:B------:R-:W-:Y:S02]  /*0ad0*/  DSETP.MAX.AND P0, P1, RZ, R2, PT ;  /* 0x00000002ff00722a */ /* 0x000fe4000390f000 */
[----:B------:R-:W-:-:S02]  /*0ae0*/  IMAD.MOV.U32 R7, RZ, RZ, R2 ;  /* 0x000000ffff077224 */ /* 0x000fc400078e0002 */
[----:B------:R-:W-:-:S05]  /*0af0*/  IMAD.MOV.U32 R2, RZ, RZ, RZ ;  /* 0x000000ffff027224 */ /* 0x000fca00078e00ff */
[----:B------:R-:W-:Y:S01]  /*0b00*/  SEL R2, R2, R7, P0 ;  /* 0x0000000702027207 */ /* 0x000fe20000000000 */
[----:B-1----:R-:W-:-:S08]  /*0b10*/  DFMA R14, -R4, R8, 1 ;  /* 0x3ff00000040e742b */ /* 0x002fd00000000108 */
[----:B------:R-:W-:-:S08]  /*0b20*/  DFMA R14, R14, R14, R14 ;  /* 0x0000000e0e0e722b */ /* 0x000fd0000000000e */
[----:B------:R-:W-:Y:S01]  /*0b30*/  DFMA R14, R8, R14, R8 ;  /* 0x0000000e080e722b */ /* 0x000fe20000000008 */
[----:B------:R-:W-:Y:S02]  /*0b40*/  FSEL R9, R0, R3, P0 ;  /* 0x0000000300097208 */ /* 0x000fe40000000000 */
[----:B------:R-:W-:-:S05]  /*0b50*/  @P1 LOP3.LUT R9, R3, 0x80000, RZ, 0xfc, !PT ;  /* 0x0008000003091812 */ /* 0x000fca00078efcff */
[----:B------:R-:W-:Y:S01]  /*0b60*/  DFMA R6, -R4, R14, 1 ;  /* 0x3ff000000406742b */ /* 0x000fe2000000010e */
[----:B------:R-:W-:-:S06]  /*0b70*/  IMAD.MOV.U32 R3, RZ, RZ, R9 ;  /* 0x000000ffff037224 */ /* 0x000fcc00078e0009 */
[----:B0-----:R-:W-:Y:S02]  /*0b80*/  DADD R12, R12, R2 ;  /* 0x000000000c0c7229 */ /* 0x001fe40000000002 */
[----:B------:R-:W-:-:S08]  /*0b90*/  DFMA R6, R14, R6, R14 ;  /* 0x000000060e06722b */ /* 0x000fd0000000000e */
[----:B------:R-:W-:Y:S01]  /*0ba0*/  DMUL R2, R12, R6 ;  /* 0x000000060c027228 */ /* 0x000fe20000000000 */
[----:B------:R-:W-:-:S07]  /*0bb0*/  FSETP.GEU.AND P1, PT, |R13|, 6.5827683646048100446e-37, PT ;  /* 0x036000000d00780b */ /* 0x000fce0003f2e200 */
        /* <DEDUP_REMOVED lines=8> */
[----:B------:R-:W-:Y:S05]  /*0c40*/  CALL.REL.NOINC `($__internal_4_$__cuda_sm20_div_rn_f64_full) ;  /* 0x0000000400787944 */ /* 0x000fea0003c00000 */
[----:B------:R-:W-:Y:S02]  /*0c50*/  IMAD.MOV.U32 R2, RZ, RZ, R4 ;  /* 0x000000ffff027224 */ /* 0x000fe400078e0004 */
[----:B------:R-:W-:-:S07]  /*0c60*/  IMAD.MOV.U32 R3, RZ, RZ, R5 ;  /* 0x000000ffff037224 */ /* 0x000fce00078e0005 */
.L_x_57:
[----:B------:R-:W-:Y:S05]  /*0c70*/  BSYNC.RECONVERGENT B0 ;  /* 0x0000000000007941 */ /* 0x000fea0003800200 */
.L_x_56:
[----:B------:R-:W-:Y:S01]  /*0c80*/  ISETP.GT.AND P0, PT, R3, 0xfffff, PT ;  /* 0x000fffff0300780c */ /* 0x000fe20003f04270 */
[----:B------:R-:W-:Y:S01]  /*0c90*/  IMAD.MOV.U32 R4, RZ, RZ, R2 ;  /* 0x000000ffff047224 */ /* 0x000fe200078e0002 */
[----:B------:R-:W-:Y:S01]  /*0ca0*/  BSSY.RECONVERGENT B0, `(.L_x_58) ;  /* 0x0000051000007945 */ /* 0x000fe20003800200 */
[----:B------:R-:W-:-:S10]  /*0cb0*/  IMAD.MOV.U32 R5, RZ, RZ, R3 ;  /* 0x000000ffff057224 */ /* 0x000fd400078e0003 */
[----:B------:R-:W-:-:S10]  /*0cc0*/  @!P0 DMUL R4, R4, 1.80143985094819840000e+16 ;  /* 0x4350000004048828 */ /* 0x000fd40000000000 */
[----:B------:R-:W-:Y:S02]  /*0cd0*/  @!P0 IMAD.MOV.U32 R3, RZ, RZ, R5 ;  /* 0x000000ffff038224 */ /* 0x000fe400078e0005 */
[----:B------:R-:W-:Y:S02]  /*0ce0*/  @!P0 IMAD.MOV.U32 R2, RZ, RZ, R4 ;  /* 0x000000ffff028224 */ /* 0x000fe400078e0004 */
[----:B------:R-:W-:-:S05]  /*0cf0*/  VIADD R0, R3, 0xffffffff ;  /* 0xffffffff03007836 */ /* 0x000fca0000000000 */
        /* <DEDUP_REMOVED lines=69> */
.L_x_59:
[----:B------:R-:W-:Y:S01]  /*1150*/  IMAD.MOV.U32 R2, RZ, RZ, 0x0 ;  /* 0x00000000ff027424 */ /* 0x000fe200078e00ff */
[----:B------:R-:W-:Y:S01]  /*1160*/  LOP3.LUT P0, RZ, R5, 0x7fffffff, RZ, 0xc0, !PT ;  /* 0x7fffffff05ff7812 */ /* 0x000fe2000780c0ff */
[----:B------:R-:W-:-:S06]  /*1170*/  IMAD.MOV.U32 R3, RZ, RZ, 0x7ff00000 ;  /* 0x7ff00000ff037424 */ /* 0x000fcc00078e00ff */
[----:B------:R-:W-:-:S10]  /*1180*/  DFMA R2, R4, R2, +INF ;  /* 0x7ff000000402742b */ /* 0x000fd40000000002 */
[----:B------:R-:W-:Y:S02]  /*1190*/  FSEL R4, R2, RZ, P0 ;  /* 0x000000ff02047208 */ /* 0x000fe40000000000 */
[----:B------:R-:W-:-:S07]  /*11a0*/  FSEL R5, R3, -QNAN , P0 ;  /* 0xfff0000003057808 */ /* 0x000fce0000000000 */
.L_x_60:
[----:B------:R-:W-:Y:S05]  /*11b0*/  BSYNC.RECONVERGENT B0 ;  /* 0x0000000000007941 */ /* 0x000fea0003800200 */
.L_x_58:
[----:B------:R-:W-:Y:S02]  /*11c0*/  DSETP.GT.AND P0, PT, R10, RZ, PT ;  /* 0x000000ff0a00722a */ /* 0x000fe40003f04000 */
[----:B------:R-:W-:-:S07]  /*11d0*/  DMUL R4, R4, 0.5 ;  /* 0x3fe0000004047828 */ /* 0x000fce0000000000 */
[----:B------:R0:W-:Y:S05]  /*11e0*/  STG.E.64 desc[UR4][R18.64+0x30], R4 ;  /* 0x0000300412007986 */ /* 0x0001ea000c101b04 */
[----:B------:R-:W-:Y:S05]  /*11f0*/  @!P0 EXIT ;  /* 0x000000000000894d */ /* 0x000fea0003800000 */
[----:B------:R-:W-:-:S07]  /*1200*/  DADD R2, -RZ, -R4 ;  /* 0x00000000ff027229 */ /* 0x000fce0000000904 */
[----:B------:R-:W-:Y:S01]  /*1210*/  STG.E.64 desc[UR4][R18.64+0x30], R2 ;  /* 0x0000300212007986 */ /* 0x000fe2000c101b04 */
[----:B------:R-:W-:Y:S05]  /*1220*/  EXIT ;  /* 0x000000000000794d */ /* 0x000fea0003800000 */
        .weak           $__internal_4_$__cuda_sm20_div_rn_f64_full
        .type           $__internal_4_$__cuda_sm20_div_rn_f64_full,@function
        .size           $__internal_4_$__cuda_sm20_div_rn_f64_full,(.L_x_71 - $__internal_4_$__cuda_sm20_div_rn_f64_full)
$__internal_4_$__cuda_sm20_div_rn_f64_full:
[----:B------:R-:W-:Y:S01]  /*1230*/  FSETP.GEU.AND P3, PT, |R9|, 1.469367938527859385e-39, PT ;  /* 0x001000000900780b */ /* 0x000fe20003f6e200 */
[----:B------:R-:W-:Y:S01]  /*1240*/  IMAD.MOV.U32 R20, RZ, RZ, R8 ;  /* 0x000000ffff147224 */ /* 0x000fe200078e0008 */
[C---:B------:R-:W-:Y:S01]  /*1250*/  FSETP.GEU.AND P0, PT, |R5|.reuse, 1.469367938527859385e-39, PT ;  /* 0x001000000500780b */ /* 0x040fe20003f0e200 */
[----:B------:R-:W-:Y:S01]  /*1260*/  IMAD.MOV.U32 R22, RZ, RZ, 0x1 ;  /* 0x00000001ff167424 */ /* 0x000fe200078e00ff */
[----:B------:R-:W-:Y:S01]  /*1270*/  LOP3.LUT R6, R5, 0x800fffff, RZ, 0xc0, !PT ;  /* 0x800fffff05067812 */ /* 0x000fe200078ec0ff */
[----:B------:R-:W-:Y:S01]  /*1280*/  BSSY.RECONVERGENT B2, `(.L_x_61) ;  /* 0x0000052000027945 */ /* 0x000fe20003800200 */
[----:B------:R-:W-:Y:S02]  /*1290*/  LOP3.LUT R2, R9, 0x7ff00000, RZ, 0xc0, !PT ;  /* 0x7ff0000009027812 */ /* 0x000fe400078ec0ff */
[----:B------:R-:W-:Y:S01]  /*12a0*/  LOP3.LUT R7, R6, 0x3ff00000, RZ, 0xfc, !PT ;  /* 0x3ff0000006077812 */ /* 0x000fe200078efcff */
[----:B------:R-:W-:Y:S01]  /*12b0*/  IMAD.MOV.U32 R6, RZ, RZ, R4 ;  /* 0x000000ffff067224 */ /* 0x000fe200078e0004 */
[----:B------:R-:W-:-:S03]  /*12c0*/  LOP3.LUT R29, R5, 0x7ff00000, RZ, 0xc0, !PT ;  /* 0x7ff00000051d7812 */ /* 0x000fc600078ec0ff */
[----:B------:R-:W-:Y:S01]  /*12d0*/  @!P3 LOP3.LUT R3, R5, 0x7ff00000, RZ, 0xc0, !PT ;  /* 0x7ff000000503b812 */ /* 0x000fe200078ec0ff */
[----:B------:R-:W-:Y:S01]  /*12e0*/  @!P3 IMAD.MOV.U32 R24, RZ, RZ, RZ ;  /* 0x000000ffff18b224 */ /* 0x000fe200078e00ff */
[----:B------:R-:W-:Y:S01]  /*12f0*/  @!P0 DMUL R6, R4, 8.98846567431157953865e+307 ;  /* 0x7fe0000004068828 */ /* 0x000fe20000000000 */
[C---:B------:R-:W-:Y:S02]  /*1300*/  ISETP.GE.U32.AND P2, PT, R2.reuse, R29, PT ;  /* 0x0000001d0200720c */ /* 0x040fe40003f46070 */
[----:B------:R-:W-:Y:S01]  /*1310*/  @!P3 ISETP.GE.U32.AND P4, PT, R2, R3, PT ;  /* 0x000000030200b20c */ /* 0x000fe20003f86070 */
[----:B------:R-:W-:Y:S02]  /*1320*/  IMAD.MOV.U32 R3, RZ, RZ, 0x1ca00000 ;  /* 0x1ca00000ff037424 */ /* 0x000fe400078e00ff */
[----:B------:R-:W0:Y:S03]  /*1330*/  MUFU.RCP64H R23, R7 ;  /* 0x0000000700177308 */ /* 0x000e260000001800 */
[----:B------:R-:W-:-:S02]  /*1340*/  @!P3 SEL R25, R3, 0x63400000, !P4 ;  /* 0x634000000319b807 */ /* 0x000fc40006000000 */
[----:B------:R-:W-:Y:S02]  /*1350*/  SEL R21, R3, 0x63400000, !P2 ;  /* 0x6340000003157807 */ /* 0x000fe40005000000 */
[--C-:B------:R-:W-:Y:S02]  /*1360*/  @!P3 LOP3.LUT R25, R25, 0x80000000, R9.reuse, 0xf8, !PT ;  /* 0x800000001919b812 */ /* 0x100fe400078ef809 */
[----:B------:R-:W-:Y:S02]  /*1370*/  LOP3.LUT R21, R21, 0x800fffff, R9, 0xf8, !PT ;  /* 0x800fffff15157812 */ /* 0x000fe400078ef809 */
[----:B------:R-:W-:Y:S02]  /*1380*/  @!P3 LOP3.LUT R25, R25, 0x100000, RZ, 0xfc, !PT ;  /* 0x001000001919b812 */ /* 0x000fe400078efcff */
[----:B------:R-:W-:-:S04]  /*1390*/  @!P0 LOP3.LUT R29, R7, 0x7ff00000, RZ, 0xc0, !PT ;  /* 0x7ff00000071d8812 */ /* 0x000fc800078ec0ff */
[----:B------:R-:W-:Y:S02]  /*13a0*/  @!P3 DFMA R20, R20, 2, -R24 ;  /* 0x400000001414b82b */ /* 0x000fe40000000818 */
[----:B0-----:R-:W-:-:S08]  /*13b0*/  DFMA R24, R22, -R6, 1 ;  /* 0x3ff000001618742b */ /* 0x001fd00000000806 */
[----:B------:R-:W-:-:S08]  /*13c0*/  DFMA R24, R24, R24, R24 ;  /* 0x000000181818722b */ /* 0x000fd00000000018 */
[----:B------:R-:W-:-:S08]  /*13d0*/  DFMA R24, R22, R24, R22 ;  /* 0x000000181618722b */ /* 0x000fd00000000016 */
[----:B------:R-:W-:-:S08]  /*13e0*/  DFMA R22, R24, -R6, 1 ;  /* 0x3ff000001816742b */ /* 0x000fd00000000806 */
[----:B------:R-:W-:-:S08]  /*13f0*/  DFMA R22, R24, R22, R24 ;  /* 0x000000161816722b */ /* 0x000fd00000000018 */
[----:B------:R-:W-:-:S08]  /*1400*/  DMUL R24, R22, R20 ;  /* 0x0000001416187228 */ /* 0x000fd00000000000 */
[----:B------:R-:W-:-:S08]  /*1410*/  DFMA R26, R24, -R6, R20 ;  /* 0x80000006181a722b */ /* 0x000fd00000000014 */
[----:B------:R-:W-:Y:S01]  /*1420*/  DFMA R26, R22, R26, R24 ;  /* 0x0000001a161a722b */ /* 0x000fe20000000018 */
[----:B------:R-:W-:Y:S01]  /*1430*/  IMAD.MOV.U32 R22, RZ, RZ, R2 ;  /* 0x000000ffff167224 */ /* 0x000fe200078e0002 */
[----:B------:R-:W-:-:S05]  /*1440*/  @!P3 LOP3.LUT R22, R21, 0x7ff00000, RZ, 0xc0, !PT ;  /* 0x7ff000001516b812 */ /* 0x000fca00078ec0ff */
[----:B------:R-:W-:-:S05]  /*1450*/  VIADD R23, R22, 0xffffffff ;  /* 0xffffffff16177836 */ /* 0x000fca0000000000 */
[----:B------:R-:W-:Y:S01]  /*1460*/  ISETP.GT.U32.AND P0, PT, R23, 0x7feffffe, PT ;  /* 0x7feffffe1700780c */ /* 0x000fe20003f04070 */
[----:B------:R-:W-:-:S05]  /*1470*/  VIADD R23, R29, 0xffffffff ;  /* 0xffffffff1d177836 */ /* 0x000fca0000000000 */
[----:B------:R-:W-:-:S13]  /*1480*/  ISETP.GT.U32.OR P0, PT, R23, 0x7feffffe, P0 ;  /* 0x7feffffe1700780c */ /* 0x000fda0000704470 */
[----:B------:R-:W-:Y:S05]  /*1490*/  @P0 BRA `(.L_x_62) ;  /* 0x00000000006c0947 */ /* 0x000fea0003800000 */
[----:B------:R-:W-:-:S04]  /*14a0*/  LOP3.LUT R9, R5, 0x7ff00000, RZ, 0xc0, !PT ;  /* 0x7ff0000005097812 */ /* 0x000fc800078ec0ff */
[CC--:B------:R-:W-:Y:S02]  /*14b0*/  VIADDMNMX R8, R2.reuse, -R9.reuse, 0xb9600000, !PT ;  /* 0xb960000002087446 */ /* 0x0c0fe40007800909 */
[----:B------:R-:W-:Y:S02]  /*14c0*/  ISETP.GE.U32.AND P0, PT, R2, R9, PT ;  /* 0x000000090200720c */ /* 0x000fe40003f06070 */
[----:B------:R-:W-:Y:S02]  /*14d0*/  VIMNMX R8, PT, PT, R8, 0x46a00000, PT ;  /* 0x46a0000008087848 */ /* 0x000fe40003fe0100 */
[----:B------:R-:W-:-:S05]  /*14e0*/  SEL R3, R3, 0x63400000, !P0 ;  /* 0x6340000003037807 */ /* 0x000fca0004000000 */
[----:B------:R-:W-:Y:S02]  /*14f0*/  IMAD.IADD R22, R8, 0x1, -R3 ;  /* 0x0000000108167824 */ /* 0x000fe400078e0a03 */
[----:B------:R-:W-:Y:S02]  /*1500*/  IMAD.MOV.U32 R8, RZ, RZ, RZ ;  /* 0x000000ffff087224 */ /* 0x000fe400078e00ff */
        /* <DEDUP_REMOVED lines=20> */
.L_x_62:
        /* <DEDUP_REMOVED lines=12> */
[----:B------:R-:W-:Y:S02]  /*1710*/  @!P0 IMAD.MOV.U32 R2, RZ, RZ, RZ ;  /* 0x000000ffff028224 */ /* 0x000fe400078e00ff */
[----:B------:R-:W-:Y:S02]  /*1720*/  @P0 IMAD.MOV.U32 R2, RZ, RZ, RZ ;  /* 0x000000ffff020224 */ /* 0x000fe400078e00ff */
[----:B------:R-:W-:Y:S01]  /*1730*/  @P0 IMAD.MOV.U32 R3, RZ, RZ, R4 ;  /* 0x000000ffff030224 */ /* 0x000fe200078e0004 */
[----:B------:R-:W-:Y:S06]  /*1740*/  BRA `(.L_x_63) ;  /* 0x0000000000147947 */ /* 0x000fec0003800000 */
.L_x_65:
[----:B------:R-:W-:Y:S01]  /*1750*/  LOP3.LUT R3, R5, 0x80000, RZ, 0xfc, !PT ;  /* 0x0008000005037812 */ /* 0x000fe200078efcff */
[----:B------:R-:W-:Y:S01]  /*1760*/  IMAD.MOV.U32 R2, RZ, RZ, R4 ;  /* 0x000000ffff027224 */ /* 0x000fe200078e0004 */
[----:B------:R-:W-:Y:S06]  /*1770*/  BRA `(.L_x_63) ;  /* 0x0000000000087947 */ /* 0x000fec0003800000 */
.L_x_64:
[----:B------:R-:W-:Y:S01]  /*1780*/  LOP3.LUT R3, R9, 0x80000, RZ, 0xfc, !PT ;  /* 0x0008000009037812 */ /* 0x000fe200078efcff */
[----:B------:R-:W-:-:S07]  /*1790*/  IMAD.MOV.U32 R2, RZ, RZ, R8 ;  /* 0x000000ffff027224 */ /* 0x000fce00078e0008 */
.L_x_63:
[----:B------:R-:W-:Y:S05]  /*17a0*/  BSYNC.RECONVERGENT B2 ;  /* 0x0000000000027941 */ /* 0x000fea0003800200 */
.L_x_61:
[----:B------:R-:W-:Y:S02]  /*17b0*/  IMAD.MOV.U32 R4, RZ, RZ, R2 ;  /* 0x000000ffff047224 */ /* 0x000fe400078e0002 */
[----:B------:R-:W-:Y:S02]  /*17c0*/  IMAD.MOV.U32 R5, RZ, RZ, R3 ;  /* 0x000000ffff057224 */ /* 0x000fe400078e0003 */
[----:B------:R-:W-:Y:S02]  /*17d0*/  IMAD.MOV.U32 R2, RZ, RZ, R0 ;  /* 0x000000ffff027224 */ /* 0x000fe400078e0000 */
[----:B------:R-:W-:-:S04]  /*17e0*/  IMAD.MOV.U32 R3, RZ, RZ, 0x0 ;  /* 0x00000000ff037424 */ /* 0x000fc800078e00ff */
[----:B------:R-:W-:Y:S05]  /*17f0*/  RET.REL.NODEC R2 `(_Z8set_jetsP9PseudoJet) ;  /* 0xffffffe802007950 */ /* 0x000fea0003c3ffff */
.L_x_66:
        /* <DEDUP_REMOVED lines=16> */
.L_x_71:


//--------------------- .nv.shared._Z13reduction_minP9PseudoJetPdS1_Piiiib --------------------------
	.section	.nv.shared._Z13reduction_minP9PseudoJetPdS1_Piiiib,"aw",@nobits
	.sectionflags	@""
	.align	16
	.zero		1024


//--------------------- .nv.shared.reserved.0     --------------------------
	.section	.nv.shared.reserved.0,"aw",@nobits
	.weak		__nv_reservedSMEM_offset_0_alias
	.size		__nv_reservedSMEM_offset_0_alias, 0, 64
	.other		__nv_reservedSMEM_offset_0_alias,@"STO_CUDA_RESERVED_SHARED STV_DEFAULT"
__nv_reservedSMEM_offset_0_alias:
	.zero		0
	.zero		64


//--------------------- .nv.shared._Z21recalculate_distancesP9PseudoJetPdPiii --------------------------
	.section	.nv.shared._Z21recalculate_distancesP9PseudoJetPdPiii,"aw",@nobits
	.sectionflags	@""
	.align	16
	.zero		1024


//--------------------- .nv.shared._Z13set_distancesP9PseudoJetPdPii --------------------------
	.section	.nv.shared._Z13set_distancesP9PseudoJetPdPii,"aw",@nobits
	.sectionflags	@""
	.align	16
	.zero		1024


//--------------------- .nv.shared._Z8set_jetsP9PseudoJet --------------------------
	.section	.nv.shared._Z8set_jetsP9PseudoJet,"aw",@nobits
	.sectionflags	@""
	.align	16
	.zero		1024


//--------------------- .nv.constant0._Z13reduction_minP9PseudoJetPdS1_Piiiib --------------------------
	.section	.nv.constant0._Z13reduction_minP9PseudoJetPdS1_Piiiib,"a",@progbits
	.sectionflags	@""
	.align	4
.nv.constant0._Z13reduction_minP9PseudoJetPdS1_Piiiib:
	.zero		941


//--------------------- .nv.constant0._Z21recalculate_distancesP9PseudoJetPdPiii --------------------------
	.section	.nv.constant0._Z21recalculate_distancesP9PseudoJetPdPiii,"a",@progbits
	.sectionflags	@""
	.align	4
.nv.constant0._Z21recalculate_distancesP9PseudoJetPdPiii:
	.zero		928


//--------------------- .nv.constant0._Z13set_distancesP9PseudoJetPdPii --------------------------
	.section	.nv.constant0._Z13set_distancesP9PseudoJetPdPii,"a",@progbits
	.sectionflags	@""
	.align	4
.nv.constant0._Z13set_distancesP9PseudoJetPdPii:
	.zero		924


//--------------------- .nv.constant0._Z8set_jetsP9PseudoJet --------------------------
	.section	.nv.constant0._Z8set_jetsP9PseudoJet,"a",@progbits
	.sectionflags	@""
	.align	4
.nv.constant0._Z8set_jetsP9PseudoJet:
	.zero		904


//--------------------- SYMBOLS --------------------------

	.type		.nv.reservedSmem.offset0,@object
	.size		.nv.reservedSmem.offset0,0x4
	.type		.nv.reservedSmem.cap,@object
	.size		.nv.reservedSmem.cap,0x4
